def gluon_wgmma(
    a_ptr,
    b_ptr,
    c_ptr,
    M,
    N,
    K,
    stride_am,
    stride_bk,
    stride_cm,
    BLOCK_M: gl.constexpr,
    BLOCK_N: gl.constexpr,
    BLOCK_K: gl.constexpr,
    DTYPE: gl.constexpr,
    A_LAYOUT: gl.constexpr,
    B_LAYOUT: gl.constexpr,
    C_LAYOUT: gl.constexpr,
    B_SHAPE: gl.constexpr,
    TRANS_B: gl.constexpr,
    NUM_BUFFERS: gl.constexpr,
    NUM_WARPS: gl.constexpr,
):
    a_desc = tma.make_tensor_descriptor(
        a_ptr, [M, K], [stride_am, 1], [BLOCK_M, BLOCK_K], A_LAYOUT
    )
    b_desc = tma.make_tensor_descriptor(
        b_ptr,
        [N, K] if TRANS_B else [K, N],
        [stride_bk, 1],
        B_SHAPE,
        B_LAYOUT,
    )
    c_desc = tma.make_tensor_descriptor(
        c_ptr, [M, N], [stride_cm, 1], [BLOCK_M, BLOCK_N], C_LAYOUT
    )

    a_bufs = gl.allocate_shared_memory(
        DTYPE, [NUM_BUFFERS, BLOCK_M, BLOCK_K], A_LAYOUT
    )
    b_bufs = gl.allocate_shared_memory(DTYPE, [NUM_BUFFERS] + B_SHAPE, B_LAYOUT)

    pid_m = gl.program_id(0)
    pid_n = gl.program_id(1)
    off_m = pid_m * BLOCK_M
    off_n = pid_n * BLOCK_N

    mma_layout: gl.constexpr = pick_wgmma_layout(DTYPE, BLOCK_M, BLOCK_N, NUM_WARPS)
    acc = warpgroup_mma_init(
        gl.zeros((BLOCK_M, BLOCK_N), dtype=gl.float32, layout=mma_layout)
    )

    bars = gl.allocate_shared_memory(
        gl.int64, [NUM_BUFFERS, 1], mbarrier.MBarrierLayout()
    )
    for i in gl.static_range(NUM_BUFFERS):
        mbarrier.init(bars.index(i), count=1)
    idx = 0
    phase = 0

    for k in range(0, K, BLOCK_K):
        a = a_bufs.index(idx)
        b = b_bufs.index(idx)
        bar = bars.index(idx)
        mbarrier.expect(bar, a_desc.block_type.nbytes + b_desc.block_type.nbytes)
        tma.async_copy_global_to_shared(a_desc, [off_m, k], bar, a)
        tma.async_copy_global_to_shared(
            b_desc, [off_n, k] if TRANS_B else [k, off_n], bar, b
        )
        mbarrier.wait(bar, phase=phase)

        if TRANS_B:
            b = b.permute((1, 0))
        acc = warpgroup_mma_wait(num_outstanding=0, deps=(acc,))
        acc = warpgroup_mma(a, b, acc, is_async=True)

        idx += 1
        if idx == NUM_BUFFERS:
            idx = 0
            phase ^= 1

    acc = warpgroup_mma_wait(num_outstanding=0, deps=(acc,))
    for i in gl.static_range(NUM_BUFFERS):
        mbarrier.invalidate(bars.index(i))

    c_smem = gl.allocate_shared_memory(DTYPE, [BLOCK_M, BLOCK_N], C_LAYOUT)
    c_smem.store(acc.to(DTYPE))
    fence_async_shared()
    tma.async_copy_shared_to_global(c_desc, [off_m, off_n], c_smem)
    tma.store_wait(pendings=0)

# config = {"BLOCK_K": 32, "BLOCK_M": 64, "BLOCK_N": 64, "arch": "sm_90", "dtype": "fp16", "num_buffers": 2, "num_warps": 4, "trans_b": 1}
# arch = sm_90


// ===== COMPILED SASS (sm_90a) =====

	.target	sm_90a

	.elftype	@"ET_EXEC"


//--------------------- .note.nv.tkinfo           --------------------------
	.section	.note.nv.tkinfo,"",@"SHT_NOTE"
	.sectionflags	@"SHF_NOTE_NV_TKINFO"
	.tkinfo
        /*0018*/ 	.word	0x00000002
        /*0030*/ 	.string	""
        /*0030*/ 	.string	"ptxas"
        /*0030*/ 	.string	"Cuda compilation tools, release 13.0, V13.0.88"
        /*0030*/ 	.string	"Build cuda_13.0.r13.0/compiler.36424714_0"
        /*0030*/ 	.string	"-v  -suppress-debug-info  -lineinfo  -arch sm_90a "



//--------------------- .note.nv.cuinfo           --------------------------
	.section	.note.nv.cuinfo,"",@"SHT_NOTE"
	.sectionflags	@"SHF_NOTE_NV_CUINFO"
        /*0018*/ 	.short	0x0002
        /*001a*/ 	.short	0x005a
        /*001c*/ 	.short	0x0082
	.zero		2


//--------------------- .nv.info                  --------------------------
	.section	.nv.info,"",@"SHT_CUDA_INFO"
	.align	4


	//----- nvinfo : EIATTR_REGCOUNT
	.align		4
        /*0000*/ 	.byte	0x04, 0x2f
        /*0002*/ 	.short	(.L_1 - .L_0)
	.align		4
.L_0:
        /*0004*/ 	.word	index@(gluon_wgmma)
        /*0008*/ 	.word	0x0000003a


	//----- nvinfo : EIATTR_FRAME_SIZE
	.align		4
.L_1:
        /*000c*/ 	.byte	0x04, 0x11
        /*000e*/ 	.short	(.L_3 - .L_2)
	.align		4
.L_2:
        /*0010*/ 	.word	index@(gluon_wgmma)
        /*0014*/ 	.word	0x00000000


	//----- nvinfo : EIATTR_MIN_STACK_SIZE
	.align		4
.L_3:
        /*0018*/ 	.byte	0x04, 0x12
        /*001a*/ 	.short	(.L_5 - .L_4)
	.align		4
.L_4:
        /*001c*/ 	.word	index@(gluon_wgmma)
        /*0020*/ 	.word	0x00000000
.L_5:


//--------------------- .nv.compat                --------------------------
	.section	.nv.compat,"",@"SHT_CUDA_COMPAT_INFO"
	.align	4
        /*0000*/ 	.byte	0x02, 0x09, 0x01, 0x00, 0x02, 0x02, 0x04, 0x00, 0x02, 0x05, 0x05, 0x00, 0x03, 0x07, 0x01, 0x01
        /*0010*/ 	.byte	0x02, 0x03, 0x03, 0x00, 0x02, 0x06, 0x01, 0x00, 0x04, 0x0b, 0x08, 0x00, 0x00, 0x00, 0x00, 0x00
        /*0020*/ 	.byte	0x00, 0x00, 0x00, 0x00


//--------------------- .nv.info.gluon_wgmma      --------------------------
	.section	.nv.info.gluon_wgmma,"",@"SHT_CUDA_INFO"
	.sectionflags	@""
	.align	4


	//----- nvinfo : EIATTR_CUDA_API_VERSION
	.align		4
        /*0000*/ 	.byte	0x04, 0x37
        /*0002*/ 	.short	(.L_7 - .L_6)
.L_6:
        /*0004*/ 	.word	0x00000082


	//----- nvinfo : EIATTR_KPARAM_INFO
	.align		4
.L_7:
        /*0008*/ 	.byte	0x04, 0x17
        /*000a*/ 	.short	(.L_9 - .L_8)
.L_8:
        /*000c*/ 	.word	0x00000000
        /*0010*/ 	.short	0x000a
        /*0012*/ 	.short	0x0048
        /*0014*/ 	.byte	0x00, 0xf4, 0x21, 0x00


	//----- nvinfo : EIATTR_KPARAM_INFO
	.align		4
.L_9:
        /*0018*/ 	.byte	0x04, 0x17
        /*001a*/ 	.short	(.L_11 - .L_10)
.L_10:
        /*001c*/ 	.word	0x00000000
        /*0020*/ 	.short	0x0009
        /*0022*/ 	.short	0x0040
        /*0024*/ 	.byte	0x00, 0xf4, 0x21, 0x00


	//----- nvinfo : EIATTR_KPARAM_INFO
	.align		4
.L_11:
        /*0028*/ 	.byte	0x04, 0x17
        /*002a*/ 	.short	(.L_13 - .L_12)
.L_12:
        /*002c*/ 	.word	0x00000000
        /*0030*/ 	.short	0x0008
        /*0032*/ 	.short	0x0038
        /*0034*/ 	.byte	0x00, 0xf0, 0x21, 0x00


	//----- nvinfo : EIATTR_KPARAM_INFO
	.align		4
.L_13:
        /*0038*/ 	.byte	0x04, 0x17
        /*003a*/ 	.short	(.L_15 - .L_14)
.L_14:
        /*003c*/ 	.word	0x00000000
        /*0040*/ 	.short	0x0007
        /*0042*/ 	.short	0x0030
        /*0044*/ 	.byte	0x00, 0xf0, 0x21, 0x00


	//----- nvinfo : EIATTR_KPARAM_INFO
	.align		4
.L_15:
        /*0048*/ 	.byte	0x04, 0x17
        /*004a*/ 	.short	(.L_17 - .L_16)
.L_16:
        /*004c*/ 	.word	0x00000000
        /*0050*/ 	.short	0x0006
        /*0052*/ 	.short	0x0028
        /*0054*/ 	.byte	0x00, 0xf0, 0x21, 0x00


	//----- nvinfo : EIATTR_KPARAM_INFO
	.align		4
.L_17:
        /*0058*/ 	.byte	0x04, 0x17
        /*005a*/ 	.short	(.L_19 - .L_18)
.L_18:
        /*005c*/ 	.word	0x00000000
        /*0060*/ 	.short	0x0005
        /*0062*/ 	.short	0x0020
        /*0064*/ 	.byte	0x00, 0xf0, 0x11, 0x00


	//----- nvinfo : EIATTR_KPARAM_INFO
	.align		4
.L_19:
        /*0068*/ 	.byte	0x04, 0x17
        /*006a*/ 	.short	(.L_21 - .L_20)
.L_20:
        /*006c*/ 	.word	0x00000000
        /*0070*/ 	.short	0x0004
        /*0072*/ 	.short	0x001c
        /*0074*/ 	.byte	0x00, 0xf0, 0x11, 0x00


	//----- nvinfo : EIATTR_KPARAM_INFO
	.align		4
.L_21:
        /*0078*/ 	.byte	0x04, 0x17
        /*007a*/ 	.short	(.L_23 - .L_22)
.L_22:
        /*007c*/ 	.word	0x00000000
        /*0080*/ 	.short	0x0003
        /*0082*/ 	.short	0x0018
        /*0084*/ 	.byte	0x00, 0xf0, 0x11, 0x00


	//----- nvinfo : EIATTR_KPARAM_INFO
	.align		4
.L_23:
        /*0088*/ 	.byte	0x04, 0x17
        /*008a*/ 	.short	(.L_25 - .L_24)
.L_24:
        /*008c*/ 	.word	0x00000000
        /*0090*/ 	.short	0x0002
        /*0092*/ 	.short	0x0010
        /*0094*/ 	.byte	0x00, 0xf4, 0x21, 0x00


	//----- nvinfo : EIATTR_KPARAM_INFO
	.align		4
.L_25:
        /*0098*/ 	.byte	0x04, 0x17
        /*009a*/ 	.short	(.L_27 - .L_26)
.L_26:
        /*009c*/ 	.word	0x00000000
        /*00a0*/ 	.short	0x0001
        /*00a2*/ 	.short	0x0008
        /*00a4*/ 	.byte	0x00, 0xf4, 0x21, 0x00


	//----- nvinfo : EIATTR_KPARAM_INFO
	.align		4
.L_27:
        /*00a8*/ 	.byte	0x04, 0x17
        /*00aa*/ 	.short	(.L_29 - .L_28)
.L_28:
        /*00ac*/ 	.word	0x00000000
        /*00b0*/ 	.short	0x0000
        /*00b2*/ 	.short	0x0000
        /*00b4*/ 	.byte	0x00, 0xf4, 0x21, 0x00


	//----- nvinfo : EIATTR_SPARSE_MMA_MASK
	.align		4
.L_29:
        /*00b8*/ 	.byte	0x03, 0x50
        /*00ba*/ 	.short	0x0000


	//----- nvinfo : EIATTR_MAXREG_COUNT
	.align		4
        /*00bc*/ 	.byte	0x03, 0x1b
        /*00be*/ 	.short	0x00ff


	//----- nvinfo : EIATTR_NUM_BARRIERS
	.align		4
        /*00c0*/ 	.byte	0x02, 0x4c
        /*00c2*/ 	.byte	0x01
	.zero		1


	//----- nvinfo : EIATTR_MERCURY_ISA_VERSION
	.align		4
        /*00c4*/ 	.byte	0x03, 0x5f
        /*00c6*/ 	.short	0x0101


	//----- nvinfo : EIATTR_INT_WARP_WIDE_INSTR_OFFSETS
	.align		4
        /*00c8*/ 	.byte	0x04, 0x31
        /*00ca*/ 	.short	(.L_31 - .L_30)


	//   ....[0]....
.L_30:
        /*00cc*/ 	.word	0x00001360


	//   ....[1]....
        /*00d0*/ 	.word	0x00001380


	//   ....[2]....
        /*00d4*/ 	.word	0x00001430


	//   ....[3]....
        /*00d8*/ 	.word	0x000016b0


	//   ....[4]....
        /*00dc*/ 	.word	0x000016c0


	//   ....[5]....
        /*00e0*/ 	.word	0x00001730


	//   ....[6]....
        /*00e4*/ 	.word	0x00001740


	//   ....[7]....
        /*00e8*/ 	.word	0x00001c80


	//   ....[8]....
        /*00ec*/ 	.word	0x00001c90


	//----- nvinfo : EIATTR_COOP_GROUP_MASK_REGIDS
	.align		4
.L_31:
        /*00f0*/ 	.byte	0x04, 0x29
        /*00f2*/ 	.short	(.L_33 - .L_32)


	//   ....[0]....
.L_32:
        /*00f4*/ 	.word	0xffffffff


	//   ....[1]....
        /*00f8*/ 	.word	0xffffffff


	//   ....[2]....
        /*00fc*/ 	.word	0xffffffff


	//----- nvinfo : EIATTR_COOP_GROUP_INSTR_OFFSETS
	.align		4
.L_33:
        /*0100*/ 	.byte	0x04, 0x28
        /*0102*/ 	.short	(.L_35 - .L_34)


	//   ....[0]....
.L_34:
        /*0104*/ 	.word	0x00000140


	//   ....[1]....
        /*0108*/ 	.word	0x00000700


	//   ....[2]....
        /*010c*/ 	.word	0x00000cf0


	//----- nvinfo : EIATTR_MBARRIER_INSTR_OFFSETS
	.align		4
.L_35:
        /*0110*/ 	.byte	0x04, 0x39
        /*0112*/ 	.short	(.L_37 - .L_36)


	//   ....[0]....
.L_36:
        /*0114*/ 	.word	0x000014b0
        /*0118*/ 	.word	0x000000ff
        /*011c*/ 	.word	0x00004000
        /*0120*/ 	.short	0x0100
        /*0122*/ 	.byte	0x0c
	.zero		1


	//   ....[1]....
        /*0124*/ 	.word	0x000014d0
        /*0128*/ 	.word	0x000000ff
        /*012c*/ 	.word	0x00004008
        /*0130*/ 	.short	0x0100
        /*0132*/ 	.byte	0x0c
	.zero		1


	//   ....[2]....
        /*0134*/ 	.word	0x000017f0
        /*0138*/ 	.word	0x000000ff
        /*013c*/ 	.word	0x00004000
        /*0140*/ 	.short	0x010a
        /*0142*/ 	.byte	0x0d
	.zero		1


	//   ....[3]....
        /*0144*/ 	.word	0x00001af0
        /*0148*/ 	.word	0x000000ff
        /*014c*/ 	.word	0x00004000
        /*0150*/ 	.short	0x0108
        /*0152*/ 	.byte	0x0c
	.zero		1


	//   ....[4]....
        /*0154*/ 	.word	0x00001c10
        /*0158*/ 	.word	0x000000ff
        /*015c*/ 	.word	0x00004008
        /*0160*/ 	.short	0x0108
        /*0162*/ 	.byte	0x0c
	.zero		1


	//   ....[5]....
        /*0164*/ 	.word	0x00001d40
        /*0168*/ 	.word	0x000000ff
        /*016c*/ 	.word	0x00004000
        /*0170*/ 	.short	0x010a
        /*0172*/ 	.byte	0x0d
	.zero		1


	//----- nvinfo : EIATTR_NUM_MBARRIERS
	.align		4
.L_37:
        /*0174*/ 	.byte	0x03, 0x38
        /*0176*/ 	.short	0x0002


	//----- nvinfo : EIATTR_EXIT_INSTR_OFFSETS
	.align		4
        /*0178*/ 	.byte	0x04, 0x1c
        /*017a*/ 	.short	(.L_39 - .L_38)


	//   ....[0]....
.L_38:
        /*017c*/ 	.word	0x00001d30


	//----- nvinfo : EIATTR_REQNTID
	.align		4
.L_39:
        /*0180*/ 	.byte	0x04, 0x10
        /*0182*/ 	.short	(.L_41 - .L_40)
.L_40:
        /*0184*/ 	.word	0x00000080
        /*0188*/ 	.word	0x00000001
        /*018c*/ 	.word	0x00000001


	//----- nvinfo : EIATTR_CRS_STACK_SIZE
	.align		4
.L_41:
        /*0190*/ 	.byte	0x04, 0x1e
        /*0192*/ 	.short	(.L_43 - .L_42)
.L_42:
        /*0194*/ 	.word	0x00000000


	//----- nvinfo : EIATTR_CBANK_PARAM_SIZE
	.align		4
.L_43:
        /*0198*/ 	.byte	0x03, 0x19
        /*019a*/ 	.short	0x0050


	//----- nvinfo : EIATTR_PARAM_CBANK
	.align		4
        /*019c*/ 	.byte	0x04, 0x0a
        /*019e*/ 	.short	(.L_45 - .L_44)
	.align		4
.L_44:
        /*01a0*/ 	.word	index@(.nv.constant0.gluon_wgmma)
        /*01a4*/ 	.short	0x0210
        /*01a6*/ 	.short	0x0050


	//----- nvinfo : EIATTR_SW_WAR
	.align		4
.L_45:
        /*01a8*/ 	.byte	0x04, 0x36
        /*01aa*/ 	.short	(.L_47 - .L_46)
.L_46:
        /*01ac*/ 	.word	0x00000008
.L_47:


//--------------------- .nv.callgraph             --------------------------
	.section	.nv.callgraph,"",@"SHT_CUDA_CALLGRAPH"
	.align	4
	.sectionentsize	8
	.align		4
        /*0000*/ 	.word	0x00000000
	.align		4
        /*0004*/ 	.word	0xffffffff
	.align		4
        /*0008*/ 	.word	0x00000000
	.align		4
        /*000c*/ 	.word	0xfffffffe
	.align		4
        /*0010*/ 	.word	0x00000000
	.align		4
        /*0014*/ 	.word	0xfffffffd
	.align		4
        /*0018*/ 	.word	0x00000000
	.align		4
        /*001c*/ 	.word	0xfffffffc


//--------------------- .text.gluon_wgmma         --------------------------
	.section	.text.gluon_wgmma,"ax",@progbits
	.align	128
        .global         gluon_wgmma
        .type           gluon_wgmma,@function
        .size           gluon_wgmma,(.L_x_52 - gluon_wgmma)
        .other          gluon_wgmma,@"STO_CUDA_ENTRY STV_DEFAULT"
gluon_wgmma:
.text.gluon_wgmma:
[----:B------:R-:W-:Y:S01]  /*0000*/  LDC R1, c[0x0][0x28] ;  /* 0x00000a00ff017b82 */ /* 0x000fe20000000800 */
[----:B------:R-:W1:Y:S07]  /*0010*/  S2R R0, SR_TID.X ;  /* 0x0000000000007919 */ /* 0x000e6e0000002100 */
[----:B------:R-:W2:Y:S01]  /*0020*/  S2UR UR4, SR_CgaCtaId ;  /* 0x00000000000479c3 */ /* 0x000ea20000008800 */
[----:B------:R-:W-:Y:S01]  /*0030*/  UMOV UR12, 0x400 ;  /* 0x00000400000c7882 */ /* 0x000fe20000000000 */
[----:B------:R-:W-:Y:S01]  /*0040*/  ULDC UR6, c[0x0][0xc] ;  /* 0x0000030000067ab9 */ /* 0x000fe20000000800 */
[----:B------:R-:W-:Y:S05]  /*0050*/  BSSY B0, `(.L_x_0) ;  /* 0x0000020000007945 */ /* 0x000fea0003800000 */
[----:B------:R-:W3:Y:S08]  /*0060*/  LDC R2, c[0x0][0x228] ;  /* 0x00008a00ff027b82 */ /* 0x000ef00000000800 */
[----:B------:R-:W4:Y:S08]  /*0070*/  LDC R8, c[0x0][0x230] ;  /* 0x00008c00ff087b82 */ /* 0x000f300000000800 */
[----:B------:R-:W-:Y:S01]  /*0080*/  S2UR UR29, SR_CTAID.Y ;  /* 0x00000000001d79c3 */ /* 0x000fe20000002600 */
[----:B--2---:R-:W-:-:S03]  /*0090*/  ULEA UR12, UR4, UR12, 0x18 ;  /* 0x0000000c040c7291 */ /* 0x004fc6000f8ec03f */
[----:B------:R-:W-:Y:S01]  /*00a0*/  ULDC UR4, c[0x0][0x10] ;  /* 0x0000040000047ab9 */ /* 0x000fe20000000800 */
[----:B-1----:R-:W-:-:S03]  /*00b0*/  LOP3.LUT R6, R0, 0x7f, RZ, 0xc0, !PT ;  /* 0x0000007f00067812 */ /* 0x002fc600078ec0ff */
[----:B------:R-:W1:Y:S01]  /*00c0*/  S2UR UR5, SR_CTAID.Z ;  /* 0x00000000000579c3 */ /* 0x000e620000002700 */
[----:B---3--:R-:W-:Y:S01]  /*00d0*/  VIADD R2, R2, 0xffffffff ;  /* 0xffffffff02027836 */ /* 0x008fe20000000000 */
[C---:B------:R-:W-:Y:S02]  /*00e0*/  ISETP.GE.U32.AND P0, PT, R6.reuse, 0x20, PT ;  /* 0x000000200600780c */ /* 0x040fe40003f06070 */
[C---:B------:R-:W-:Y:S02]  /*00f0*/  ISETP.NE.U32.AND P2, PT, R6.reuse, RZ, PT ;  /* 0x000000ff0600720c */ /* 0x040fe40003f45070 */
[----:B------:R-:W-:Y:S02]  /*0100*/  LEA R11, R6, UR12, 0x2 ;  /* 0x0000000c060b7c11 */ /* 0x000fe4000f8e10ff */
[----:B------:R-:W2:Y:S01]  /*0110*/  S2UR UR31, SR_CTAID.X ;  /* 0x00000000001f79c3 */ /* 0x000ea20000002500 */
[----:B----4-:R-:W-:-:S06]  /*0120*/  VIADD R9, R8, 0xffffffff ;  /* 0xffffffff08097836 */ /* 0x010fcc0000000000 */
[----:B------:R3:W-:Y:S01]  /*0130*/  @!P0 STS [R11], RZ ;  /* 0x000000ff0b008388 */ /* 0x0007e20000000800 */
[----:B------:R-:W-:-:S03]  /*0140*/  NOP ;  /* 0x0000000000007918 */ /* 0x000fc60000000000 */
[----:B------:R3:W-:Y:S01]  /*0150*/  @!P2 STS [UR12+0x24], R2 ;  /* 0x00002402ff00a988 */ /* 0x0007e2000800080c */
[----:B-1----:R-:W-:-:S03]  /*0160*/  UIMAD UR4, UR5, UR4, UR29 ;  /* 0x00000004050472a4 */ /* 0x002fc6000f8e021d */
[----:B------:R3:W-:Y:S01]  /*0170*/  @!P2 STS [UR12+0x20], R9 ;  /* 0x00002009ff00a988 */ /* 0x0007e2000800080c */
[----:B--2---:R-:W-:-:S03]  /*0180*/  UIMAD UR4, UR4, UR6, UR31 ;  /* 0x00000006040472a4 */ /* 0x004fc6000f8e021f */
[----:B------:R-:W-:Y:S01]  /*0190*/  ULDC.64 UR6, c[0x0][0x250] ;  /* 0x0000940000067ab9 */ /* 0x000fe20000000a00 */
[----:B------:R-:W-:-:S03]  /*01a0*/  UIMAD UR5, UR4, 0x180, URZ ;  /* 0x00000180040578a4 */ /* 0x000fc6000f8e023f */
[----:B------:R-:W-:Y:S01]  /*01b0*/  UMOV UR4, URZ ;  /* 0x0000003f00047c82 */ /* 0x000fe20008000000 */
[----:B------:R-:W-:-:S04]  /*01c0*/  UIADD3 UR24, UP0, UR5, UR6, URZ ;  /* 0x0000000605187290 */ /* 0x000fc8000ff1e03f */
[----:B------:R-:W-:Y:S01]  /*01d0*/  ULEA.HI.X.SX32 UR25, UR5, UR7, 0x1, UP0 ;  /* 0x0000000705197291 */ /* 0x000fe200080f0e3f */
[----:B---3--:R-:W-:Y:S11]  /*01e0*/  @P2 BRA `(.L_x_1) ;  /* 0x0000000000182947 */ /* 0x008ff60003800000 */
[----:B------:R-:W1:Y:S01]  /*01f0*/  LDS R3, [UR12+0x8] ;  /* 0x0000080cff037984 */ /* 0x000e620008000800 */
[----:B------:R-:W2:Y:S01]  /*0200*/  LDC.64 R12, c[0x0][0x210] ;  /* 0x00008400ff0c7b82 */ /* 0x000ea20000000a00 */
[----:B------:R-:W-:Y:S02]  /*0210*/  IMAD.MOV.U32 R4, RZ, RZ, 0x70 ;  /* 0x00000070ff047424 */ /* 0x000fe400078e00ff */
[----:B--2---:R2:W-:Y:S03]  /*0220*/  STS.64 [UR12], R12 ;  /* 0x0000000cff007988 */ /* 0x0045e60008000a0c */
[----:B-1----:R-:W-:-:S05]  /*0230*/  LOP3.LUT R3, R3, 0x10, R4, 0xd8, !PT ;  /* 0x0000001003037812 */ /* 0x002fca00078ed804 */
[----:B------:R2:W-:Y:S02]  /*0240*/  STS [UR12+0x8], R3 ;  /* 0x00000803ff007988 */ /* 0x0005e4000800080c */
.L_x_1:
[----:B------:R-:W-:Y:S05]  /*0250*/  BSYNC B0 ;  /* 0x0000000000007941 */ /* 0x000fea0003800000 */
.L_x_0:
[----:B------:R-:W-:Y:S04]  /*0260*/  BSSY B0, `(.L_x_2) ;  /* 0x000000a000007945 */ /* 0x000fe80003800000 */
[----:B------:R-:W-:Y:S05]  /*0270*/  @P2 BRA `(.L_x_3) ;  /* 0x0000000000202947 */ /* 0x000fea0003800000 */
[----:B--2---:R-:W1:Y:S01]  /*0280*/  LDS R3, [UR12+0x34] ;  /* 0x0000340cff037984 */ /* 0x004e620008000800 */
[----:B------:R-:W-:Y:S02]  /*0290*/  IMAD.MOV.U32 R4, RZ, RZ, 0x1f000000 ;  /* 0x1f000000ff047424 */ /* 0x000fe400078e00ff */
[----:B------:R-:W-:Y:S01]  /*02a0*/  @!P2 IMAD.MOV.U32 R5, RZ, RZ, 0x3f ;  /* 0x0000003fff05a424 */ /* 0x000fe200078e00ff */
[----:B------:R-:W2:Y:S02]  /*02b0*/  @!P2 LDS R10, [UR12+0x38] ;  /* 0x0000380cff0aa984 */ /* 0x000ea40008000800 */
[----:B-1----:R-:W-:Y:S02]  /*02c0*/  LOP3.LUT R3, R3, 0xff000000, R4, 0xb8, !PT ;  /* 0xff00000003037812 */ /* 0x002fe400078eb804 */
[----:B--2---:R-:W-:-:S03]  /*02d0*/  @!P2 LOP3.LUT R4, R10, 0xff, R5, 0xb8, !PT ;  /* 0x000000ff0a04a812 */ /* 0x004fc600078eb805 */
[----:B------:R1:W-:Y:S04]  /*02e0*/  STS [UR12+0x34], R3 ;  /* 0x00003403ff007988 */ /* 0x0003e8000800080c */
[----:B------:R1:W-:Y:S02]  /*02f0*/  @!P2 STS [UR12+0x38], R4 ;  /* 0x00003804ff00a988 */ /* 0x0003e4000800080c */
.L_x_3:
[----:B------:R-:W-:Y:S05]  /*0300*/  BSYNC B0 ;  /* 0x0000000000007941 */ /* 0x000fea0003800000 */
.L_x_2:
[----:B------:R-:W-:Y:S04]  /*0310*/  BSSY B0, `(.L_x_4) ;  /* 0x000000e000007945 */ /* 0x000fe80003800000 */
[----:B------:R-:W-:Y:S05]  /*0320*/  @P2 BRA `(.L_x_5) ;  /* 0x0000000000302947 */ /* 0x000fea0003800000 */
[----:B-1----:R-:W1:Y:S01]  /*0330*/  LDS R4, [UR12+0x34] ;  /* 0x0000340cff047984 */ /* 0x002e620008000800 */
[----:B--2---:R-:W2:Y:S03]  /*0340*/  LDC.64 R12, c[0x0][0x238] ;  /* 0x00008e00ff0c7b82 */ /* 0x004ea60000000a00 */
[----:B------:R-:W3:Y:S01]  /*0350*/  LDS R3, [UR12+0x1c] ;  /* 0x00001c0cff037984 */ /* 0x000ee20008000800 */
[C---:B--2---:R-:W-:Y:S01]  /*0360*/  SHF.L.U64.HI R10, R12.reuse, 0x1, R13 ;  /* 0x000000010c0a7819 */ /* 0x044fe2000001020d */
[----:B------:R-:W-:-:S03]  /*0370*/  IMAD.SHL.U32 R5, R12, 0x2, RZ ;  /* 0x000000020c057824 */ /* 0x000fc600078e00ff */
[--C-:B------:R-:W-:Y:S02]  /*0380*/  SHF.R.U32.HI R12, RZ, 0x4, R10.reuse ;  /* 0x00000004ff0c7819 */ /* 0x100fe4000001160a */
[----:B------:R-:W-:-:S05]  /*0390*/  SHF.R.U64 R5, R5, 0x4, R10 ;  /* 0x0000000405057819 */ /* 0x000fca000000120a */
[----:B------:R4:W-:Y:S01]  /*03a0*/  STS [UR12+0xc], R5 ;  /* 0x00000c05ff007988 */ /* 0x0009e2000800080c */
[----:B-1----:R-:W-:Y:S02]  /*03b0*/  LOP3.LUT R4, R4, 0x7, RZ, 0xb8, !PT ;  /* 0x0000000704047812 */ /* 0x002fe400078eb8ff */
[----:B---3--:R-:W-:-:S03]  /*03c0*/  LOP3.LUT R3, R3, 0xf, R12, 0xb8, !PT ;  /* 0x0000000f03037812 */ /* 0x008fc600078eb80c */
[----:B------:R4:W-:Y:S04]  /*03d0*/  STS [UR12+0x34], R4 ;  /* 0x00003404ff007988 */ /* 0x0009e8000800080c */
[----:B------:R4:W-:Y:S02]  /*03e0*/  STS [UR12+0x1c], R3 ;  /* 0x00001c03ff007988 */ /* 0x0009e4000800080c */
.L_x_5:
[----:B------:R-:W-:Y:S05]  /*03f0*/  BSYNC B0 ;  /* 0x0000000000007941 */ /* 0x000fea0003800000 */
.L_x_4:
[----:B------:R-:W-:Y:S04]  /*0400*/  BSSY B1, `(.L_x_6) ;  /* 0x000001a000017945 */ /* 0x000fe80003800000 */
[----:B------:R-:W-:Y:S04]  /*0410*/  BSSY B0, `(.L_x_7) ;  /* 0x0000015000007945 */ /* 0x000fe80003800000 */
[----:B------:R-:W-:Y:S05]  /*0420*/  @P2 BRA `(.L_x_8) ;  /* 0x0000000000202947 */ /* 0x000fea0003800000 */
[----:B-12-4-:R-:W1:Y:S02]  /*0430*/  LDS R3, [UR12+0x34] ;  /* 0x0000340cff037984 */ /* 0x016e640008000800 */
[----:B-1----:R-:W-:-:S05]  /*0440*/  LOP3.LUT R3, R3, 0x38, RZ, 0xb8, !PT ;  /* 0x0000003803037812 */ /* 0x002fca00078eb8ff */
[----:B------:R1:W-:Y:S01]  /*0450*/  STS [UR12+0x34], R3 ;  /* 0x00003403ff007988 */ /* 0x0003e2000800080c */
[----:B------:R-:W-:Y:S05]  /*0460*/  @P2 BRA `(.L_x_9) ;  /* 0x0000000000202947 */ /* 0x000fea0003800000 */
[----:B-1----:R-:W1:Y:S01]  /*0470*/  LDS R3, [UR12+0x8] ;  /* 0x0000080cff037984 */ /* 0x002e620008000800 */
[----:B------:R-:W-:-:S05]  /*0480*/  IMAD.MOV.U32 R4, RZ, RZ, 0x780 ;  /* 0x00000780ff047424 */ /* 0x000fca00078e00ff */
[----:B-1----:R-:W-:-:S05]  /*0490*/  LOP3.LUT R3, R3, 0x300, R4, 0xd8, !PT ;  /* 0x0000030003037812 */ /* 0x002fca00078ed804 */
[----:B------:R3:W-:Y:S02]  /*04a0*/  STS [UR12+0x8], R3 ;  /* 0x00000803ff007988 */ /* 0x0007e4000800080c */
.L_x_8:
[----:B------:R-:W-:Y:S05]  /*04b0*/  @P2 BRA `(.L_x_10) ;  /* 0x0000000000282947 */ /* 0x000fea0003800000 */
[----:B-1234-:R-:W1:Y:S02]  /*04c0*/  LDS R3, [UR12+0x8] ;  /* 0x0000080cff037984 */ /* 0x01ee640008000800 */
[----:B-1----:R-:W-:-:S05]  /*04d0*/  LOP3.LUT R3, R3, 0x1800, RZ, 0xb8, !PT ;  /* 0x0000180003037812 */ /* 0x002fca00078eb8ff */
[----:B------:R2:W-:Y:S02]  /*04e0*/  STS [UR12+0x8], R3 ;  /* 0x00000803ff007988 */ /* 0x0005e4000800080c */
.L_x_9:
[----:B------:R-:W-:Y:S05]  /*04f0*/  @P2 BREAK B0 ;  /* 0x0000000000002942 */ /* 0x000fea0003800000 */
[----:B------:R-:W-:Y:S05]  /*0500*/  @P2 BRA `(.L_x_11) ;  /* 0x0000000000242947 */ /* 0x000fea0003800000 */
[----:B------:R-:W3:Y:S01]  /*0510*/  LDS R4, [UR12+0x8] ;  /* 0x0000080cff047984 */ /* 0x000ee20008000800 */
[----:B-12---:R-:W-:-:S05]  /*0520*/  IMAD.MOV.U32 R3, RZ, RZ, 0x6000 ;  /* 0x00006000ff037424 */ /* 0x006fca00078e00ff */
[----:B---3--:R-:W-:-:S04]  /*0530*/  LOP3.LUT R3, R4, 0x4000, R3, 0xd8, !PT ;  /* 0x0000400004037812 */ /* 0x008fc800078ed803 */
[----:B------:R-:W-:-:S05]  /*0540*/  LOP3.LUT R3, R3, 0x400000, RZ, 0xb8, !PT ;  /* 0x0040000003037812 */ /* 0x000fca00078eb8ff */
[----:B------:R5:W-:Y:S02]  /*0550*/  STS [UR12+0x8], R3 ;  /* 0x00000803ff007988 */ /* 0x000be4000800080c */
.L_x_10:
[----:B------:R-:W-:Y:S05]  /*0560*/  BSYNC B0 ;  /* 0x0000000000007941 */ /* 0x000fea0003800000 */
.L_x_7:
[----:B-12345:R-:W1:Y:S02]  /*0570*/  @!P2 LDS R3, [UR12+0x8] ;  /* 0x0000080cff03a984 */ /* 0x03ee640008000800 */
[----:B-1----:R-:W-:-:S05]  /*0580*/  @!P2 LOP3.LUT R3, R3, 0x8000, RZ, 0xb8, !PT ;  /* 0x000080000303a812 */ /* 0x002fca00078eb8ff */
[----:B------:R3:W-:Y:S02]  /*0590*/  @!P2 STS [UR12+0x8], R3 ;  /* 0x00000803ff00a988 */ /* 0x0007e4000800080c */
.L_x_11:
[----:B------:R-:W-:Y:S05]  /*05a0*/  BSYNC B1 ;  /* 0x0000000000017941 */ /* 0x000fea0003800000 */
.L_x_6:
[----:B------:R-:W-:Y:S05]  /*05b0*/  WARPSYNC.ALL ;  /* 0x0000000000007948 */ /* 0x000fea0003800000 */
[----:B------:R-:W-:Y:S05]  /*05c0*/  @P0 BRA `(.L_x_12) ;  /* 0x0000000000280947 */ /* 0x000fea0003800000 */
[----:B-123--:R-:W1:Y:S01]  /*05d0*/  S2R R3, SR_LANEID ;  /* 0x0000000000037919 */ /* 0x00ee620000000000 */
[----:B------:R-:W-:Y:S05]  /*05e0*/  WARPSYNC.ALL ;  /* 0x0000000000007948 */ /* 0x000fea0003800000 */
[----:B-1----:R-:W-:-:S05]  /*05f0*/  IMAD.SHL.U32 R3, R3, 0x4, RZ ;  /* 0x0000000403037824 */ /* 0x002fca00078e00ff */
[----:B------:R-:W1:Y:S01]  /*0600*/  LDS R7, [R3+UR12] ;  /* 0x0000000c03077984 */ /* 0x000e620008000800 */
[----:B------:R-:W-:-:S05]  /*0610*/  IADD3 R4, P1, R3, UR24, RZ ;  /* 0x0000001803047c10 */ /* 0x000fca000ff3e0ff */
[----:B------:R-:W-:-:S05]  /*0620*/  IMAD.X R5, RZ, RZ, UR25, P1 ;  /* 0x00000019ff057e24 */ /* 0x000fca00088e06ff */
[----:B-1----:R4:W5:Y:S01]  /*0630*/  ATOMG.E.EXCH.STRONG.GPU PT, RZ, [R4], R7 ;  /* 0x0000000704ff73a8 */ /* 0x00296200041ee100 */
[----:B------:R-:W-:-:S04]  /*0640*/  DEPBAR {5,4,3,2,1,0} ;  /* 0x0000003f0000791a */ /* 0x000fc80000000000 */
[----:B------:R4:W-:Y:S01]  /*0650*/  UTMACCTL.IV [UR24] ;  /* 0x00000000180079b9 */ /* 0x0009e20008000000 */
[----:B------:R-:W-:Y:S01]  /*0660*/  NOP ;  /* 0x0000000000007918 */ /* 0x000fe20000000000 */
.L_x_12:
[----:B------:R-:W-:Y:S05]  /*0670*/  @P0 BRA `(.L_x_13) ;  /* 0x00000000000c0947 */ /* 0x000fea0003800000 */
[----:B------:R0:W-:Y:S01]  /*0680*/  UTMACMDFLUSH ;  /* 0x00000000000079b7 */ /* 0x0001e20000000000 */
[----:B------:R-:W-:Y:S05]  /*0690*/  @P0 BRA `(.L_x_13) ;  /* 0x0000000000040947 */ /* 0x000fea0003800000 */
[----:B------:R-:W-:-:S04]  /*06a0*/  DEPBAR.LE SB0, 0x0 ;  /* 0x000080000000791a */ /* 0x000fc80000000000 */
.L_x_13:
[----:B------:R-:W-:Y:S05]  /*06b0*/  WARPSYNC.ALL ;  /* 0x0000000000007948 */ /* 0x000fea0003800000 */
[----:B-----5:R-:W-:Y:S06]  /*06c0*/  BAR.SYNC.DEFER_BLOCKING 0x0 ;  /* 0x0000000000007b1d */ /* 0x020fec0000010000 */
[----:B------:R-:W-:Y:S02]  /*06d0*/  BSSY B1, `(.L_x_14) ;  /* 0x000000b000017945 */ /* 0x000fe40003800000 */
[----:B------:R-:W-:Y:S06]  /*06e0*/  BAR.SYNC.DEFER_BLOCKING 0x0 ;  /* 0x0000000000007b1d */ /* 0x000fec0000010000 */
[----:B------:R5:W-:Y:S01]  /*06f0*/  @!P0 STS [R11], RZ ;  /* 0x000000ff0b008388 */ /* 0x000be20000000800 */
[----:B------:R-:W-:Y:S01]  /*0700*/  NOP ;  /* 0x0000000000007918 */ /* 0x000fe20000000000 */
[----:B------:R-:W-:Y:S05]  /*0710*/  @P2 BRA `(.L_x_15) ;  /* 0x0000000000182947 */ /* 0x000fea0003800000 */
[----:B-123--:R-:W1:Y:S01]  /*0720*/  LDS R3, [UR12+0x8] ;  /* 0x0000080cff037984 */ /* 0x00ee620008000800 */
[----:B------:R-:W2:Y:S01]  /*0730*/  LDC.64 R12, c[0x0][0x218] ;  /* 0x00008600ff0c7b82 */ /* 0x000ea20000000a00 */
[----:B----4-:R-:W-:Y:S02]  /*0740*/  IMAD.MOV.U32 R4, RZ, RZ, 0x70 ;  /* 0x00000070ff047424 */ /* 0x010fe400078e00ff */
[----:B--2---:R2:W-:Y:S03]  /*0750*/  STS.64 [UR12], R12 ;  /* 0x0000000cff007988 */ /* 0x0045e60008000a0c */
[----:B-1----:R-:W-:-:S05]  /*0760*/  LOP3.LUT R3, R3, 0x10, R4, 0xd8, !PT ;  /* 0x0000001003037812 */ /* 0x002fca00078ed804 */
[----:B------:R2:W-:Y:S02]  /*0770*/  STS [UR12+0x8], R3 ;  /* 0x00000803ff007988 */ /* 0x0005e4000800080c */
.L_x_15:
[----:B----4-:R-:W-:Y:S05]  /*0780*/  BSYNC B1 ;  /* 0x0000000000017941 */ /* 0x010fea0003800000 */
.L_x_14:
[----:B------:R-:W-:Y:S04]  /*0790*/  BSSY B2, `(.L_x_16) ;  /* 0x000000f000027945 */ /* 0x000fe80003800000 */
[----:B------:R-:W-:Y:S04]  /*07a0*/  BSSY B1, `(.L_x_17) ;  /* 0x000000c000017945 */ /* 0x000fe80003800000 */
[----:B------:R-:W-:Y:S05]  /*07b0*/  @P2 BRA `(.L_x_18) ;  /* 0x0000000000282947 */ /* 0x000fea0003800000 */
[----:B-123--:R-:W1:Y:S01]  /*07c0*/  LDS R3, [UR12+0x34] ;  /* 0x0000340cff037984 */ /* 0x00ee620008000800 */
[----:B------:R-:W-:Y:S01]  /*07d0*/  IMAD.MOV.U32 R4, RZ, RZ, 0x1f000000 ;  /* 0x1f000000ff047424 */ /* 0x000fe200078e00ff */
[----:B------:R-:W-:Y:S05]  /*07e0*/  @P2 BREAK B1 ;  /* 0x0000000000012942 */ /* 0x000fea0003800000 */
[----:B-1----:R-:W-:-:S05]  /*07f0*/  LOP3.LUT R3, R3, 0xff000000, R4, 0xb8, !PT ;  /* 0xff00000003037812 */ /* 0x002fca00078eb804 */
[----:B------:R1:W-:Y:S01]  /*0800*/  STS [UR12+0x34], R3 ;  /* 0x00003403ff007988 */ /* 0x0003e2000800080c */
[----:B------:R-:W-:Y:S05]  /*0810*/  @P2 BRA `(.L_x_19) ;  /* 0x0000000000182947 */ /* 0x000fea0003800000 */
[----:B-1----:R-:W1:Y:S01]  /*0820*/  LDS R3, [UR12+0x38] ;  /* 0x0000380cff037984 */ /* 0x002e620008000800 */
[----:B------:R-:W-:-:S05]  /*0830*/  IMAD.MOV.U32 R4, RZ, RZ, 0x3f ;  /* 0x0000003fff047424 */ /* 0x000fca00078e00ff */
[----:B-1----:R-:W-:-:S05]  /*0840*/  LOP3.LUT R3, R3, 0xff, R4, 0xb8, !PT ;  /* 0x000000ff03037812 */ /* 0x002fca00078eb804 */
[----:B------:R4:W-:Y:S02]  /*0850*/  STS [UR12+0x38], R3 ;  /* 0x00003803ff007988 */ /* 0x0009e4000800080c */
.L_x_18:
[----:B------:R-:W-:Y:S05]  /*0860*/  BSYNC B1 ;  /* 0x0000000000017941 */ /* 0x000fea0003800000 */
.L_x_17:
[----:B------:R1:W-:Y:S02]  /*0870*/  @!P2 STS [UR12+0x20], R9 ;  /* 0x00002009ff00a988 */ /* 0x0003e4000800080c */
.L_x_19:
[----:B------:R-:W-:Y:S05]  /*0880*/  BSYNC B2 ;  /* 0x0000000000027941 */ /* 0x000fea0003800000 */
.L_x_16:
[----:B------:R-:W-:Y:S05]  /*0890*/  WARPSYNC.ALL ;  /* 0x0000000000007948 */ /* 0x000fea0003800000 */
[----:B-1234-:R-:W1:Y:S01]  /*08a0*/  LDC R3, c[0x0][0x22c] ;  /* 0x00008b00ff037b82 */ /* 0x01ee620000000800 */
[----:B------:R-:W-:Y:S01]  /*08b0*/  BSSY B2, `(.L_x_20) ;  /* 0x0000010000027945 */ /* 0x000fe20003800000 */
[----:B-1----:R-:W-:-:S05]  /*08c0*/  VIADD R3, R3, 0xffffffff ;  /* 0xffffffff03037836 */ /* 0x002fca0000000000 */
[----:B------:R1:W-:Y:S01]  /*08d0*/  @!P2 STS [UR12+0x24], R3 ;  /* 0x00002403ff00a988 */ /* 0x0003e2000800080c */
[----:B------:R-:W-:Y:S05]  /*08e0*/  @P2 BRA `(.L_x_21) ;  /* 0x0000000000302947 */ /* 0x000fea0003800000 */
[----:B------:R-:W2:Y:S01]  /*08f0*/  LDS R5, [UR12+0x34] ;  /* 0x0000340cff057984 */ /* 0x000ea20008000800 */
[----:B------:R-:W3:Y:S03]  /*0900*/  LDC.64 R12, c[0x0][0x240] ;  /* 0x00009000ff0c7b82 */ /* 0x000ee60000000a00 */
[----:B------:R-:W4:Y:S01]  /*0910*/  LDS R4, [UR12+0x1c] ;  /* 0x00001c0cff047984 */ /* 0x000f220008000800 */
[C---:B---3--:R-:W-:Y:S01]  /*0920*/  SHF.L.U64.HI R10, R12.reuse, 0x1, R13 ;  /* 0x000000010c0a7819 */ /* 0x048fe2000001020d */
[----:B------:R-:W-:-:S03]  /*0930*/  IMAD.SHL.U32 R7, R12, 0x2, RZ ;  /* 0x000000020c077824 */ /* 0x000fc600078e00ff */
[--C-:B------:R-:W-:Y:S02]  /*0940*/  SHF.R.U32.HI R9, RZ, 0x4, R10.reuse ;  /* 0x00000004ff097819 */ /* 0x100fe4000001160a */
[----:B------:R-:W-:-:S05]  /*0950*/  SHF.R.U64 R7, R7, 0x4, R10 ;  /* 0x0000000407077819 */ /* 0x000fca000000120a */
[----:B------:R3:W-:Y:S01]  /*0960*/  STS [UR12+0xc], R7 ;  /* 0x00000c07ff007988 */ /* 0x0007e2000800080c */
[----:B--2---:R-:W-:Y:S02]  /*0970*/  LOP3.LUT R5, R5, 0x7, RZ, 0xb8, !PT ;  /* 0x0000000705057812 */ /* 0x004fe400078eb8ff */
[----:B----4-:R-:W-:-:S03]  /*0980*/  LOP3.LUT R4, R4, 0xf, R9, 0xb8, !PT ;  /* 0x0000000f04047812 */ /* 0x010fc600078eb809 */
[----:B------:R3:W-:Y:S04]  /*0990*/  STS [UR12+0x34], R5 ;  /* 0x00003405ff007988 */ /* 0x0007e8000800080c */
[----:B------:R3:W-:Y:S02]  /*09a0*/  STS [UR12+0x1c], R4 ;  /* 0x00001c04ff007988 */ /* 0x0007e4000800080c */
.L_x_21:
[----:B------:R-:W-:Y:S05]  /*09b0*/  BSYNC B2 ;  /* 0x0000000000027941 */ /* 0x000fea0003800000 */
.L_x_20:
[----:B------:R-:W-:Y:S04]  /*09c0*/  BSSY B3, `(.L_x_22) ;  /* 0x000001a000037945 */ /* 0x000fe80003800000 */
[----:B------:R-:W-:Y:S04]  /*09d0*/  BSSY B2, `(.L_x_23) ;  /* 0x0000015000027945 */ /* 0x000fe80003800000 */
[----:B------:R-:W-:Y:S05]  /*09e0*/  @P2 BRA `(.L_x_24) ;  /* 0x0000000000202947 */ /* 0x000fea0003800000 */
[----:B---3--:R-:W2:Y:S02]  /*09f0*/  LDS R4, [UR12+0x34] ;  /* 0x0000340cff047984 */ /* 0x008ea40008000800 */
[----:B--2---:R-:W-:-:S05]  /*0a00*/  LOP3.LUT R4, R4, 0x38, RZ, 0xb8, !PT ;  /* 0x0000003804047812 */ /* 0x004fca00078eb8ff */
[----:B------:R2:W-:Y:S01]  /*0a10*/  STS [UR12+0x34], R4 ;  /* 0x00003404ff007988 */ /* 0x0005e2000800080c */
[----:B------:R-:W-:Y:S05]  /*0a20*/  @P2 BRA `(.L_x_25) ;  /* 0x0000000000202947 */ /* 0x000fea0003800000 */
[----:B--2---:R-:W2:Y:S01]  /*0a30*/  LDS R4, [UR12+0x8] ;  /* 0x0000080cff047984 */ /* 0x004ea20008000800 */
[----:B------:R-:W-:-:S05]  /*0a40*/  IMAD.MOV.U32 R5, RZ, RZ, 0x780 ;  /* 0x00000780ff057424 */ /* 0x000fca00078e00ff */
[----:B--2---:R-:W-:-:S05]  /*0a50*/  LOP3.LUT R4, R4, 0x300, R5, 0xd8, !PT ;  /* 0x0000030004047812 */ /* 0x004fca00078ed805 */
[----:B------:R2:W-:Y:S02]  /*0a60*/  STS [UR12+0x8], R4 ;  /* 0x00000804ff007988 */ /* 0x0005e4000800080c */
.L_x_24:
[----:B------:R-:W-:Y:S05]  /*0a70*/  @P2 BRA `(.L_x_26) ;  /* 0x0000000000282947 */ /* 0x000fea0003800000 */
[----:B--23--:R-:W2:Y:S02]  /*0a80*/  LDS R4, [UR12+0x8] ;  /* 0x0000080cff047984 */ /* 0x00cea40008000800 */
[----:B--2---:R-:W-:-:S05]  /*0a90*/  LOP3.LUT R4, R4, 0x1800, RZ, 0xb8, !PT ;  /* 0x0000180004047812 */ /* 0x004fca00078eb8ff */
[----:B------:R3:W-:Y:S02]  /*0aa0*/  STS [UR12+0x8], R4 ;  /* 0x00000804ff007988 */ /* 0x0007e4000800080c */
.L_x_25:
[----:B------:R-:W-:Y:S05]  /*0ab0*/  @P2 BREAK B2 ;  /* 0x0000000000022942 */ /* 0x000fea0003800000 */
[----:B------:R-:W-:Y:S05]  /*0ac0*/  @P2 BRA `(.L_x_27) ;  /* 0x0000000000242947 */ /* 0x000fea0003800000 */
[----:B--23--:R-:W2:Y:S01]  /*0ad0*/  LDS R4, [UR12+0x8] ;  /* 0x0000080cff047984 */ /* 0x00cea20008000800 */
[----:B------:R-:W-:-:S05]  /*0ae0*/  IMAD.MOV.U32 R5, RZ, RZ, 0x6000 ;  /* 0x00006000ff057424 */ /* 0x000fca00078e00ff */
[----:B--2---:R-:W-:-:S04]  /*0af0*/  LOP3.LUT R4, R4, 0x4000, R5, 0xd8, !PT ;  /* 0x0000400004047812 */ /* 0x004fc800078ed805 */
[----:B------:R-:W-:-:S05]  /*0b00*/  LOP3.LUT R4, R4, 0x400000, RZ, 0xb8, !PT ;  /* 0x0040000004047812 */ /* 0x000fca00078eb8ff */
[----:B------:R4:W-:Y:S02]  /*0b10*/  STS [UR12+0x8], R4 ;  /* 0x00000804ff007988 */ /* 0x0009e4000800080c */
.L_x_26:
[----:B------:R-:W-:Y:S05]  /*0b20*/  BSYNC B2 ;  /* 0x0000000000027941 */ /* 0x000fea0003800000 */
.L_x_23:
[----:B--234-:R-:W2:Y:S02]  /*0b30*/  @!P2 LDS R4, [UR12+0x8] ;  /* 0x0000080cff04a984 */ /* 0x01cea40008000800 */
[----:B--2---:R-:W-:-:S05]  /*0b40*/  @!P2 LOP3.LUT R4, R4, 0x8000, RZ, 0xb8, !PT ;  /* 0x000080000404a812 */ /* 0x004fca00078eb8ff */
[----:B------:R4:W-:Y:S02]  /*0b50*/  @!P2 STS [UR12+0x8], R4 ;  /* 0x00000804ff00a988 */ /* 0x0009e4000800080c */
.L_x_27:
[----:B------:R-:W-:Y:S05]  /*0b60*/  BSYNC B3 ;  /* 0x0000000000037941 */ /* 0x000fea0003800000 */
.L_x_22:
[----:B------:R-:W-:Y:S05]  /*0b70*/  WARPSYNC.ALL ;  /* 0x0000000000007948 */ /* 0x000fea0003800000 */
[----:B------:R-:W-:-:S04]  /*0b80*/  UIADD3 UR27, UR5, 0x80, URZ ;  /* 0x00000080051b7890 */ /* 0x000fc8000fffe03f */
[----:B------:R-:W-:-:S04]  /*0b90*/  UIADD3 UR26, UP0, UR27, UR6, URZ ;  /* 0x000000061b1a7290 */ /* 0x000fc8000ff1e03f */
[----:B------:R-:W-:Y:S01]  /*0ba0*/  ULEA.HI.X.SX32 UR27, UR27, UR7, 0x1, UP0 ;  /* 0x000000071b1b7291 */ /* 0x000fe200080f0e3f */
[----:B------:R-:W-:Y:S11]  /*0bb0*/  @P0 BRA `(.L_x_28) ;  /* 0x0000000000280947 */ /* 0x000ff60003800000 */
[----:B--234-:R-:W2:Y:S01]  /*0bc0*/  S2R R4, SR_LANEID ;  /* 0x0000000000047919 */ /* 0x01cea20000000000 */
[----:B------:R-:W-:Y:S05]  /*0bd0*/  WARPSYNC.ALL ;  /* 0x0000000000007948 */ /* 0x000fea0003800000 */
[----:B--2---:R-:W-:-:S05]  /*0be0*/  IMAD.SHL.U32 R9, R4, 0x4, RZ ;  /* 0x0000000404097824 */ /* 0x004fca00078e00ff */
[----:B------:R-:W2:Y:S01]  /*0bf0*/  LDS R7, [R9+UR12] ;  /* 0x0000000c09077984 */ /* 0x000ea20008000800 */
[----:B------:R-:W-:-:S05]  /*0c00*/  IADD3 R4, P1, R9, UR26, RZ ;  /* 0x0000001a09047c10 */ /* 0x000fca000ff3e0ff */
[----:B------:R-:W-:-:S05]  /*0c10*/  IMAD.X R5, RZ, RZ, UR27, P1 ;  /* 0x0000001bff057e24 */ /* 0x000fca00088e06ff */
[----:B--2---:R2:W3:Y:S01]  /*0c20*/  ATOMG.E.EXCH.STRONG.GPU PT, RZ, [R4], R7 ;  /* 0x0000000704ff73a8 */ /* 0x0044e200041ee100 */
[----:B------:R-:W-:-:S04]  /*0c30*/  DEPBAR {5,4,3,2,1,0} ;  /* 0x0000003f0000791a */ /* 0x000fc80000000000 */
[----:B------:R2:W-:Y:S01]  /*0c40*/  UTMACCTL.IV [UR26] ;  /* 0x000000001a0079b9 */ /* 0x0005e20008000000 */
[----:B------:R-:W-:Y:S01]  /*0c50*/  NOP ;  /* 0x0000000000007918 */ /* 0x000fe20000000000 */
.L_x_28:
[----:B------:R-:W-:Y:S05]  /*0c60*/  @P0 BRA `(.L_x_29) ;  /* 0x00000000000c0947 */ /* 0x000fea0003800000 */
[----:B------:R0:W-:Y:S01]  /*0c70*/  UTMACMDFLUSH ;  /* 0x00000000000079b7 */ /* 0x0001e20000000000 */
[----:B------:R-:W-:Y:S05]  /*0c80*/  @P0 BRA `(.L_x_29) ;  /* 0x0000000000040947 */ /* 0x000fea0003800000 */
[----:B------:R-:W-:-:S04]  /*0c90*/  DEPBAR.LE SB0, 0x0 ;  /* 0x000080000000791a */ /* 0x000fc80000000000 */
.L_x_29:
[----:B------:R-:W-:Y:S05]  /*0ca0*/  WARPSYNC.ALL ;  /* 0x0000000000007948 */ /* 0x000fea0003800000 */
[----:B---3--:R-:W-:Y:S06]  /*0cb0*/  BAR.SYNC.DEFER_BLOCKING 0x0 ;  /* 0x0000000000007b1d */ /* 0x008fec0000010000 */
[----:B------:R-:W-:Y:S02]  /*0cc0*/  BSSY B3, `(.L_x_30) ;  /* 0x000000b000037945 */ /* 0x000fe40003800000 */
[----:B------:R-:W-:Y:S06]  /*0cd0*/  BAR.SYNC.DEFER_BLOCKING 0x0 ;  /* 0x0000000000007b1d */ /* 0x000fec0000010000 */
[----:B------:R3:W-:Y:S01]  /*0ce0*/  @!P0 STS [R11], RZ ;  /* 0x000000ff0b008388 */ /* 0x0007e20000000800 */
[----:B------:R-:W-:Y:S01]  /*0cf0*/  NOP ;  /* 0x0000000000007918 */ /* 0x000fe20000000000 */
[----:B------:R-:W-:Y:S05]  /*0d00*/  @P2 BRA `(.L_x_31) ;  /* 0x0000000000182947 */ /* 0x000fea0003800000 */
[----:B--2-4-:R-:W2:Y:S01]  /*0d10*/  LDS R4, [UR12+0x8] ;  /* 0x0000080cff047984 */ /* 0x014ea20008000800 */
[----:B---3-5:R-:W3:Y:S01]  /*0d20*/  LDC.64 R10, c[0x0][0x220] ;  /* 0x00008800ff0a7b82 */ /* 0x028ee20000000a00 */
[----:B------:R-:W-:Y:S02]  /*0d30*/  IMAD.MOV.U32 R5, RZ, RZ, 0x70 ;  /* 0x00000070ff057424 */ /* 0x000fe400078e00ff */
[----:B---3--:R3:W-:Y:S03]  /*0d40*/  STS.64 [UR12], R10 ;  /* 0x0000000aff007988 */ /* 0x0087e60008000a0c */
[----:B--2---:R-:W-:-:S05]  /*0d50*/  LOP3.LUT R4, R4, 0x10, R5, 0xd8, !PT ;  /* 0x0000001004047812 */ /* 0x004fca00078ed805 */
[----:B------:R3:W-:Y:S02]  /*0d60*/  STS [UR12+0x8], R4 ;  /* 0x00000804ff007988 */ /* 0x0007e4000800080c */
.L_x_31:
[----:B--2---:R-:W-:Y:S05]  /*0d70*/  BSYNC B3 ;  /* 0x0000000000037941 */ /* 0x004fea0003800000 */
.L_x_30:
[----:B------:R-:W-:Y:S04]  /*0d80*/  BSSY B4, `(.L_x_32) ;  /* 0x0000011000047945 */ /* 0x000fe80003800000 */
[----:B------:R-:W-:Y:S04]  /*0d90*/  BSSY B3, `(.L_x_33) ;  /* 0x000000e000037945 */ /* 0x000fe80003800000 */
[----:B------:R-:W-:Y:S05]  /*0da0*/  @P2 BRA `(.L_x_34) ;  /* 0x0000000000242947 */ /* 0x000fea0003800000 */
[----:B---34-:R-:W2:Y:S01]  /*0db0*/  LDS R4, [UR12+0x34] ;  /* 0x0000340cff047984 */ /* 0x018ea20008000800 */
[----:B------:R-:W-:-:S05]  /*0dc0*/  IMAD.MOV.U32 R5, RZ, RZ, 0x3f000000 ;  /* 0x3f000000ff057424 */ /* 0x000fca00078e00ff */
[----:B--2---:R-:W-:-:S05]  /*0dd0*/  LOP3.LUT R4, R4, 0xff000000, R5, 0xb8, !PT ;  /* 0xff00000004047812 */ /* 0x004fca00078eb805 */
[----:B------:R2:W-:Y:S01]  /*0de0*/  STS [UR12+0x34], R4 ;  /* 0x00003404ff007988 */ /* 0x0005e2000800080c */
[----:B------:R-:W-:Y:S05]  /*0df0*/  @P2 BRA `(.L_x_35) ;  /* 0x00000000001c2947 */ /* 0x000fea0003800000 */
[----:B--2---:R-:W2:Y:S01]  /*0e00*/  LDS R4, [UR12+0x38] ;  /* 0x0000380cff047984 */ /* 0x004ea20008000800 */
[----:B------:R-:W-:-:S05]  /*0e10*/  IMAD.MOV.U32 R5, RZ, RZ, 0x3f ;  /* 0x0000003fff057424 */ /* 0x000fca00078e00ff */
[----:B--2---:R-:W-:-:S05]  /*0e20*/  LOP3.LUT R4, R4, 0xff, R5, 0xb8, !PT ;  /* 0x000000ff04047812 */ /* 0x004fca00078eb805 */
[----:B------:R2:W-:Y:S02]  /*0e30*/  STS [UR12+0x38], R4 ;  /* 0x00003804ff007988 */ /* 0x0005e4000800080c */
.L_x_34:
[----:B------:R-:W-:Y:S05]  /*0e40*/  @P2 BREAK B3 ;  /* 0x0000000000032942 */ /* 0x000fea0003800000 */
[----:B------:R-:W-:Y:S05]  /*0e50*/  @P2 BRA `(.L_x_36) ;  /* 0x00000000000c2947 */ /* 0x000fea0003800000 */
[----:B------:R1:W-:Y:S02]  /*0e60*/  STS [UR12+0x20], R3 ;  /* 0x00002003ff007988 */ /* 0x0003e4000800080c */
.L_x_35:
[----:B------:R-:W-:Y:S05]  /*0e70*/  BSYNC B3 ;  /* 0x0000000000037941 */ /* 0x000fea0003800000 */
.L_x_33:
[----:B------:R1:W-:Y:S02]  /*0e80*/  @!P2 STS [UR12+0x24], R2 ;  /* 0x00002402ff00a988 */ /* 0x0003e4000800080c */
.L_x_36:
[----:B------:R-:W-:Y:S05]  /*0e90*/  BSYNC B4 ;  /* 0x0000000000047941 */ /* 0x000fea0003800000 */
.L_x_32:
[----:B------:R-:W-:Y:S05]  /*0ea0*/  WARPSYNC.ALL ;  /* 0x0000000000007948 */ /* 0x000fea0003800000 */
[----:B------:R-:W-:Y:S04]  /*0eb0*/  BSSY B4, `(.L_x_37) ;  /* 0x000000e000047945 */ /* 0x000fe80003800000 */
[----:B------:R-:W-:Y:S05]  /*0ec0*/  @P2 BRA `(.L_x_38) ;  /* 0x0000000000302947 */ /* 0x000fea0003800000 */
[----:B-1----:R-:W1:Y:S01]  /*0ed0*/  LDS R3, [UR12+0x34] ;  /* 0x0000340cff037984 */ /* 0x002e620008000800 */
[----:B--234-:R-:W2:Y:S03]  /*0ee0*/  LDC.64 R4, c[0x0][0x248] ;  /* 0x00009200ff047b82 */ /* 0x01cea60000000a00 */
        /* <DEDUP_REMOVED lines=10> */
.L_x_38:
[----:B------:R-:W-:Y:S05]  /*0f90*/  BSYNC B4 ;  /* 0x0000000000047941 */ /* 0x000fea0003800000 */
.L_x_37:
[----:B------:R-:W-:Y:S04]  /*0fa0*/  BSSY B4, `(.L_x_39) ;  /* 0x000001a000047945 */ /* 0x000fe80003800000 */
[----:B------:R-:W-:Y:S04]  /*0fb0*/  BSSY B5, `(.L_x_40) ;  /* 0x0000015000057945 */ /* 0x000fe80003800000 */
[----:B------:R-:W-:Y:S05]  /*0fc0*/  @P2 BRA `(.L_x_41) ;  /* 0x0000000000202947 */ /* 0x000fea0003800000 */
[----:B-12---:R-:W1:Y:S02]  /*0fd0*/  LDS R2, [UR12+0x34] ;  /* 0x0000340cff027984 */ /* 0x006e640008000800 */
[----:B-1----:R-:W-:-:S05]  /*0fe0*/  LOP3.LUT R2, R2, 0x38, RZ, 0xb8, !PT ;  /* 0x0000003802027812 */ /* 0x002fca00078eb8ff */
[----:B------:R1:W-:Y:S01]  /*0ff0*/  STS [UR12+0x34], R2 ;  /* 0x00003402ff007988 */ /* 0x0003e2000800080c */
[----:B------:R-:W-:Y:S05]  /*1000*/  @P2 BRA `(.L_x_42) ;  /* 0x0000000000202947 */ /* 0x000fea0003800000 */
[----:B-1----:R-:W1:Y:S01]  /*1010*/  LDS R2, [UR12+0x8] ;  /* 0x0000080cff027984 */ /* 0x002e620008000800 */
[----:B------:R-:W-:-:S05]  /*1020*/  IMAD.MOV.U32 R3, RZ, RZ, 0x780 ;  /* 0x00000780ff037424 */ /* 0x000fca00078e00ff */
[----:B-1----:R-:W-:-:S05]  /*1030*/  LOP3.LUT R2, R2, 0x300, R3, 0xd8, !PT ;  /* 0x0000030002027812 */ /* 0x002fca00078ed803 */
[----:B------:R1:W-:Y:S02]  /*1040*/  STS [UR12+0x8], R2 ;  /* 0x00000802ff007988 */ /* 0x0003e4000800080c */
.L_x_41:
[----:B------:R-:W-:Y:S05]  /*1050*/  @P2 BRA `(.L_x_43) ;  /* 0x0000000000282947 */ /* 0x000fea0003800000 */
[----:B-12---:R-:W1:Y:S02]  /*1060*/  LDS R2, [UR12+0x8] ;  /* 0x0000080cff027984 */ /* 0x006e640008000800 */
[----:B-1----:R-:W-:-:S05]  /*1070*/  LOP3.LUT R2, R2, 0x1800, RZ, 0xb8, !PT ;  /* 0x0000180002027812 */ /* 0x002fca00078eb8ff */
[----:B------:R2:W-:Y:S02]  /*1080*/  STS [UR12+0x8], R2 ;  /* 0x00000802ff007988 */ /* 0x0005e4000800080c */
.L_x_42:
[----:B------:R-:W-:Y:S05]  /*1090*/  @P2 BREAK B5 ;  /* 0x0000000000052942 */ /* 0x000fea0003800000 */
[----:B------:R-:W-:Y:S05]  /*10a0*/  @P2 BRA `(.L_x_44) ;  /* 0x0000000000242947 */ /* 0x000fea0003800000 */
[----:B-12---:R-:W1:Y:S01]  /*10b0*/  LDS R2, [UR12+0x8] ;  /* 0x0000080cff027984 */ /* 0x006e620008000800 */
[----:B------:R-:W-:-:S05]  /*10c0*/  IMAD.MOV.U32 R3, RZ, RZ, 0x6000 ;  /* 0x00006000ff037424 */ /* 0x000fca00078e00ff */
[----:B-1----:R-:W-:-:S04]  /*10d0*/  LOP3.LUT R2, R2, 0x6000, R3, 0xd8, !PT ;  /* 0x0000600002027812 */ /* 0x002fc800078ed803 */
[----:B------:R-:W-:-:S05]  /*10e0*/  LOP3.LUT R2, R2, 0x400000, RZ, 0xb8, !PT ;  /* 0x0040000002027812 */ /* 0x000fca00078eb8ff */
[----:B------:R1:W-:Y:S02]  /*10f0*/  STS [UR12+0x8], R2 ;  /* 0x00000802ff007988 */ /* 0x0003e4000800080c */
.L_x_43:
[----:B------:R-:W-:Y:S05]  /*1100*/  BSYNC B5 ;  /* 0x0000000000057941 */ /* 0x000fea0003800000 */
.L_x_40:
[----:B-12---:R-:W1:Y:S02]  /*1110*/  @!P2 LDS R2, [UR12+0x8] ;  /* 0x0000080cff02a984 */ /* 0x006e640008000800 */
[----:B-1----:R-:W-:-:S05]  /*1120*/  @!P2 LOP3.LUT R2, R2, 0x8000, RZ, 0xb8, !PT ;  /* 0x000080000202a812 */ /* 0x002fca00078eb8ff */
[----:B------:R1:W-:Y:S02]  /*1130*/  @!P2 STS [UR12+0x8], R2 ;  /* 0x00000802ff00a988 */ /* 0x0003e4000800080c */
.L_x_44:
[----:B------:R-:W-:Y:S05]  /*1140*/  BSYNC B4 ;  /* 0x0000000000047941 */ /* 0x000fea0003800000 */
.L_x_39:
[----:B------:R-:W-:Y:S05]  /*1150*/  WARPSYNC.ALL ;  /* 0x0000000000007948 */ /* 0x000fea0003800000 */
[----:B------:R-:W-:Y:S01]  /*1160*/  UIADD3 UR5, UR5, 0x100, URZ ;  /* 0x0000010005057890 */ /* 0x000fe2000fffe03f */
[----:B------:R-:W-:Y:S02]  /*1170*/  ISETP.GE.AND P1, PT, R8, 0x1, PT ;  /* 0x000000010800780c */ /* 0x000fe40003f26270 */
[----:B------:R-:W-:Y:S02]  /*1180*/  CS2R R24, SRZ ;  /* 0x0000000000187805 */ /* 0x000fe4000001ff00 */
[----:B------:R-:W-:Y:S01]  /*1190*/  CS2R R26, SRZ ;  /* 0x00000000001a7805 */ /* 0x000fe2000001ff00 */
[----:B------:R-:W-:Y:S01]  /*11a0*/  UIADD3 UR28, UP0, UR5, UR6, URZ ;  /* 0x00000006051c7290 */ /* 0x000fe2000ff1e03f */
[----:B------:R-:W-:Y:S01]  /*11b0*/  CS2R R28, SRZ ;  /* 0x00000000001c7805 */ /* 0x000fe2000001ff00 */
[----:B------:R-:W-:-:S02]  /*11c0*/  IMAD.MOV.U32 R30, RZ, RZ, RZ ;  /* 0x000000ffff1e7224 */ /* 0x000fc400078e00ff */
[----:B------:R-:W-:Y:S01]  /*11d0*/  ULEA.HI.X.SX32 UR30, UR5, UR7, 0x1, UP0 ;  /* 0x00000007051e7291 */ /* 0x000fe200080f0e3f */
[----:B------:R-:W-:Y:S11]  /*11e0*/  @P0 BRA `(.L_x_45) ;  /* 0x0000000000300947 */ /* 0x000ff60003800000 */
[----:B-12---:R-:W3:Y:S01]  /*11f0*/  S2R R2, SR_LANEID ;  /* 0x0000000000027919 */ /* 0x006ee20000000000 */
[----:B------:R-:W-:Y:S05]  /*1200*/  WARPSYNC.ALL ;  /* 0x0000000000007948 */ /* 0x000fea0003800000 */
[----:B---34-:R-:W-:-:S05]  /*1210*/  IMAD.SHL.U32 R4, R2, 0x4, RZ ;  /* 0x0000000402047824 */ /* 0x018fca00078e00ff */
[----:B------:R-:W1:Y:S01]  /*1220*/  LDS R5, [R4+UR12] ;  /* 0x0000000c04057984 */ /* 0x000e620008000800 */
[----:B------:R-:W-:Y:S01]  /*1230*/  IADD3 R2, P3, R4, UR28, RZ ;  /* 0x0000001c04027c10 */ /* 0x000fe2000ff7e0ff */
[----:B------:R-:W-:-:S04]  /*1240*/  UMOV UR6, UR28 ;  /* 0x0000001c00067c82 */ /* 0x000fc80008000000 */
[----:B------:R-:W-:Y:S01]  /*1250*/  IMAD.X R3, RZ, RZ, UR30, P3 ;  /* 0x0000001eff037e24 */ /* 0x000fe200098e06ff */
[----:B------:R-:W-:-:S04]  /*1260*/  UMOV UR7, UR30 ;  /* 0x0000001e00077c82 */ /* 0x000fc80008000000 */
[----:B-1----:R1:W2:Y:S01]  /*1270*/  ATOMG.E.EXCH.STRONG.GPU PT, RZ, [R2], R5 ;  /* 0x0000000502ff73a8 */ /* 0x0022a200041ee100 */
[----:B------:R-:W-:-:S04]  /*1280*/  DEPBAR {5,4,3,2,1,0} ;  /* 0x0000003f0000791a */ /* 0x000fc80000000000 */
[----:B------:R1:W-:Y:S01]  /*1290*/  UTMACCTL.IV [UR6] ;  /* 0x00000000060079b9 */ /* 0x0003e20008000000 */
[----:B------:R-:W-:Y:S01]  /*12a0*/  NOP ;  /* 0x0000000000007918 */ /* 0x000fe20000000000 */
.L_x_45:
[----:B------:R-:W-:Y:S05]  /*12b0*/  @P0 BRA `(.L_x_46) ;  /* 0x00000000000c0947 */ /* 0x000fea0003800000 */
[----:B------:R0:W-:Y:S01]  /*12c0*/  UTMACMDFLUSH ;  /* 0x00000000000079b7 */ /* 0x0001e20000000000 */
[----:B------:R-:W-:Y:S05]  /*12d0*/  @P0 BRA `(.L_x_46) ;  /* 0x0000000000040947 */ /* 0x000fea0003800000 */
[----:B------:R-:W-:-:S04]  /*12e0*/  DEPBAR.LE SB0, 0x0 ;  /* 0x000080000000791a */ /* 0x000fc80000000000 */
.L_x_46:
[----:B------:R-:W-:Y:S05]  /*12f0*/  WARPSYNC.ALL ;  /* 0x0000000000007948 */ /* 0x000fea0003800000 */
[----:B--2---:R-:W-:Y:S01]  /*1300*/  BAR.SYNC.DEFER_BLOCKING 0x0 ;  /* 0x0000000000007b1d */ /* 0x004fe20000010000 */
[----:B------:R-:W-:Y:S01]  /*1310*/  USHF.L.U32 UR19, UR31, 0x6, URZ ;  /* 0x000000061f137899 */ /* 0x000fe2000800063f */
[----:B------:R-:W-:Y:S01]  /*1320*/  IMAD.MOV.U32 R31, RZ, RZ, RZ ;  /* 0x000000ffff1f7224 */ /* 0x000fe200078e00ff */
[----:B------:R-:W-:Y:S01]  /*1330*/  USHF.L.U32 UR11, UR29, 0x6, URZ ;  /* 0x000000061d0b7899 */ /* 0x000fe2000800063f */
[----:B------:R-:W-:Y:S02]  /*1340*/  CS2R R32, SRZ ;  /* 0x0000000000207805 */ /* 0x000fe4000001ff00 */
[----:B------:R-:W-:Y:S01]  /*1350*/  CS2R R34, SRZ ;  /* 0x0000000000227805 */ /* 0x000fe2000001ff00 */
[----:B------:R-:W-:Y:S01]  /*1360*/  VOTEU.ALL UP0, P2 ;  /* 0x00000000003f7886 */ /* 0x000fe20001000000 */
[----:B-1----:R-:W-:Y:S01]  /*1370*/  UMOV UR6, 0x1 ;  /* 0x0000000100067882 */ /* 0x002fe20000000000 */
[----:B------:R-:W-:Y:S01]  /*1380*/  VOTEU.ALL UP1, P2 ;  /* 0x00000000003f7886 */ /* 0x000fe20001020000 */
[----:B------:R-:W-:-:S02]  /*1390*/  CS2R R36, SRZ ;  /* 0x0000000000247805 */ /* 0x000fc4000001ff00 */
[----:B------:R-:W-:Y:S01]  /*13a0*/  CS2R R38, SRZ ;  /* 0x0000000000267805 */ /* 0x000fe2000001ff00 */
[----:B------:R-:W-:-:S04]  /*13b0*/  @!UP0 UIADD3 UR8, -UR6, 0x100000, URZ ;  /* 0x0010000006088890 */ /* 0x000fc8000fffe13f */
[----:B------:R-:W-:Y:S02]  /*13c0*/  @!UP0 USHF.L.U32 UR9, UR8, 0xb, URZ ;  /* 0x0000000b08098899 */ /* 0x000fe4000800063f */
[----:B------:R-:W-:Y:S01]  /*13d0*/  @!UP0 USHF.L.U32 UR8, UR8, 0x1, URZ ;  /* 0x0000000108088899 */ /* 0x000fe2000800063f */
[----:B------:R-:W-:Y:S01]  /*13e0*/  CS2R R40, SRZ ;  /* 0x0000000000287805 */ /* 0x000fe2000001ff00 */
[----:B------:R-:W-:-:S04]  /*13f0*/  @!UP0 UIADD3 UR6, -UR6, 0x100000, URZ ;  /* 0x0010000006068890 */ /* 0x000fc8000fffe13f */
[----:B------:R-:W-:Y:S02]  /*1400*/  @!UP0 USHF.L.U32 UR7, UR6, 0xb, URZ ;  /* 0x0000000b06078899 */ /* 0x000fe4000800063f */
[----:B------:R-:W-:Y:S01]  /*1410*/  @!UP0 USHF.L.U32 UR6, UR6, 0x1, URZ ;  /* 0x0000000106068899 */ /* 0x000fe2000800063f */
[----:B------:R-:W-:Y:S01]  /*1420*/  CS2R R42, SRZ ;  /* 0x00000000002a7805 */ /* 0x000fe2000001ff00 */
[----:B------:R-:W-:Y:S01]  /*1430*/  VOTEU.ALL UP0, P2 ;  /* 0x00000000003f7886 */ /* 0x000fe20001000000 */
[----:B------:R-:W-:Y:S02]  /*1440*/  CS2R R44, SRZ ;  /* 0x00000000002c7805 */ /* 0x000fe4000001ff00 */
[----:B------:R-:W-:Y:S02]  /*1450*/  CS2R R46, SRZ ;  /* 0x00000000002e7805 */ /* 0x000fe4000001ff00 */
[----:B------:R-:W-:Y:S02]  /*1460*/  CS2R R48, SRZ ;  /* 0x0000000000307805 */ /* 0x000fe4000001ff00 */
[----:B------:R-:W-:-:S02]  /*1470*/  CS2R R50, SRZ ;  /* 0x0000000000327805 */ /* 0x000fc4000001ff00 */
[----:B------:R-:W-:Y:S02]  /*1480*/  CS2R R52, SRZ ;  /* 0x0000000000347805 */ /* 0x000fe4000001ff00 */
[----:B------:R-:W-:Y:S01]  /*1490*/  CS2R R54, SRZ ;  /* 0x0000000000367805 */ /* 0x000fe2000001ff00 */
[----:B------:R-:W1:Y:S02]  /*14a0*/  FENCE.VIEW.ASYNC.S ;  /* 0x00000000000073c6 */ /* 0x000e640000000000 */
[----:B-1----:R1:W2:Y:S02]  /*14b0*/  @!UP0 SYNCS.EXCH.64 URZ, [UR12+0x4000], UR8 ;  /* 0x004000080c3f85b2 */ /* 0x0022a40008000100 */
[----:B--2---:R-:W-:Y:S06]  /*14c0*/  BAR.SYNC.DEFER_BLOCKING 0x0 ;  /* 0x0000000000007b1d */ /* 0x004fec0000010000 */
[----:B------:R1:W2:Y:S01]  /*14d0*/  @!UP1 SYNCS.EXCH.64 URZ, [UR12+0x4008], UR6 ;  /* 0x004008060c3f95b2 */ /* 0x0002a20008000100 */
[----:B------:R-:W-:Y:S05]  /*14e0*/  @!P1 BRA `(.L_x_47) ;  /* 0x0000000400349947 */ /* 0x000fea0003800000 */
[----:B------:R-:W-:Y:S02]  /*14f0*/  CS2R R24, SRZ ;  /* 0x0000000000187805 */ /* 0x000fe4000001ff00 */
[----:B------:R-:W-:Y:S02]  /*1500*/  CS2R R26, SRZ ;  /* 0x00000000001a7805 */ /* 0x000fe4000001ff00 */
[----:B------:R-:W-:Y:S02]  /*1510*/  CS2R R28, SRZ ;  /* 0x00000000001c7805 */ /* 0x000fe4000001ff00 */
[----:B------:R-:W-:Y:S02]  /*1520*/  CS2R R30, SRZ ;  /* 0x00000000001e7805 */ /* 0x000fe4000001ff00 */
[----:B------:R-:W-:Y:S02]  /*1530*/  CS2R R32, SRZ ;  /* 0x0000000000207805 */ /* 0x000fe4000001ff00 */
[----:B------:R-:W-:-:S02]  /*1540*/  CS2R R34, SRZ ;  /* 0x0000000000227805 */ /* 0x000fc4000001ff00 */
        /* <DEDUP_REMOVED lines=9> */
[----:B------:R-:W-:Y:S01]  /*15e0*/  CS2R R54, SRZ ;  /* 0x0000000000367805 */ /* 0x000fe2000001ff00 */
[----:B------:R-:W-:Y:S01]  /*15f0*/  UMOV UR5, URZ ;  /* 0x0000003f00057c82 */ /* 0x000fe20008000000 */
[----:B------:R-:W-:-:S05]  /*1600*/  UMOV UR18, URZ ;  /* 0x0000003f00127c82 */ /* 0x000fca0008000000 */
.L_x_49:
[----:B--2---:R-:W-:Y:S01]  /*1610*/  BAR.SYNC.DEFER_BLOCKING 0x0 ;  /* 0x0000000000007b1d */ /* 0x004fe20000010000 */
[----:B------:R-:W-:Y:S01]  /*1620*/  ULEA UR13, UR5, UR12, 0x3 ;  /* 0x0000000c050d7291 */ /* 0x000fe2000f8e183f */
[----:B------:R-:W-:Y:S01]  /*1630*/  @!P2 IMAD.MOV.U32 R2, RZ, RZ, 0x2000 ;  /* 0x00002000ff02a424 */ /* 0x000fe200078e00ff */
[----:B------:R-:W-:Y:S01]  /*1640*/  ELECT P0, URZ, PT ;  /* 0x00000000003f782f */ /* 0x000fe20003800000 */
[----:B------:R-:W-:-:S03]  /*1650*/  ULEA UR16, UR5, UR12, 0xc ;  /* 0x0000000c05107291 */ /* 0x000fc6000f8e603f */
[----:B------:R-:W-:Y:S02]  /*1660*/  ISETP.LT.U32.AND P0, PT, R6, 0x20, P0 ;  /* 0x000000200600780c */ /* 0x000fe40000701070 */
[----:B------:R-:W-:Y:S01]  /*1670*/  ELECT P1, URZ, PT ;  /* 0x00000000003f782f */ /* 0x000fe20003820000 */
[----:B-1----:R-:W-:-:S03]  /*1680*/  UIADD3 UR8, UR16, 0x2000, URZ ;  /* 0x0000200010087890 */ /* 0x002fc6000fffe03f */
[----:B------:R-:W-:Y:S01]  /*1690*/  ISETP.LT.U32.AND P1, PT, R6, 0x20, P1 ;  /* 0x000000200600780c */ /* 0x000fe20000f21070 */
[----:B------:R-:W-:-:S06]  /*16a0*/  UMOV UR10, UR18 ;  /* 0x00000012000a7c82 */ /* 0x000fcc0008000000 */
[----:B------:R-:W-:Y:S01]  /*16b0*/  VOTEU.ANY UP0, P0 ;  /* 0x00000000003f7886 */ /* 0x000fe20000000100 */
[----:B------:R-:W-:Y:S01]  /*16c0*/  VOTEU.ANY UP2, P0 ;  /* 0x00000000003f7886 */ /* 0x000fe20000040100 */
[----:B------:R1:W-:Y:S01]  /*16d0*/  @!P2 SYNCS.ARRIVE.TRANS64 RZ, [UR13+0x4000], R2 ;  /* 0x00400002ffffa9a7 */ /* 0x0003e2000800000d */
[----:B------:R2:W-:Y:S06]  /*16e0*/  MEMBAR.ALL.CTA ;  /* 0x0000000000007992 */ /* 0x0005ec0000008000 */
[----:B--2---:R-:W2:Y:S01]  /*16f0*/  FENCE.VIEW.ASYNC.S ;  /* 0x00000000000073c6 */ /* 0x004ea20000000000 */
[----:B------:R-:W-:Y:S01]  /*1700*/  @UP0 UIADD3 UR17, UR13, 0x4000, URZ ;  /* 0x000040000d110890 */ /* 0x000fe2000fffe03f */
[----:B------:R-:W-:Y:S01]  /*1710*/  @UP0 UMOV UR6, UR24 ;  /* 0x0000001800060c82 */ /* 0x000fe20008000000 */
[----:B------:R-:W-:Y:S01]  /*1720*/  @UP0 UMOV UR7, UR25 ;  /* 0x0000001900070c82 */ /* 0x000fe20008000000 */
[----:B--2---:R-:W-:Y:S01]  /*1730*/  VOTEU.ANY UP1, P1 ;  /* 0x00000000003f7886 */ /* 0x004fe20000820100 */
[----:B------:R-:W-:Y:S01]  /*1740*/  VOTEU.ANY UP3, P1 ;  /* 0x00000000003f7886 */ /* 0x000fe20000860100 */
[----:B-1----:R-:W-:-:S03]  /*1750*/  IMAD.U32 R2, RZ, RZ, UR4 ;  /* 0x00000004ff027e24 */ /* 0x002fc6000f8e00ff */
[----:B------:R-:W-:Y:S01]  /*1760*/  @UP1 UIADD3 UR9, UR13, 0x4000, URZ ;  /* 0x000040000d091890 */ /* 0x000fe2000fffe03f */
[----:B------:R-:W-:Y:S01]  /*1770*/  @UP1 UMOV UR14, UR26 ;  /* 0x0000001a000e1c82 */ /* 0x000fe20008000000 */
[----:B------:R-:W-:Y:S01]  /*1780*/  @UP1 UMOV UR15, UR27 ;  /* 0x0000001b000f1c82 */ /* 0x000fe20008000000 */
[----:B------:R-:W-:Y:S01]  /*1790*/  SHF.L.U32 R2, R2, 0x1f, RZ ;  /* 0x0000001f02027819 */ /* 0x000fe200000006ff */
[----:B------:R-:W-:Y:S06]  /*17a0*/  BAR.SYNC.DEFER_BLOCKING 0x0 ;  /* 0x0000000000007b1d */ /* 0x000fec0000010000 */
[----:B------:R1:W-:Y:S02]  /*17b0*/  @UP2 UTMALDG.2D [UR16], [UR6] ;  /* 0x00000010060025b4 */ /* 0x0003e40008008000 */
[----:B------:R-:W-:Y:S06]  /*17c0*/  BAR.SYNC.DEFER_BLOCKING 0x0 ;  /* 0x0000000000007b1d */ /* 0x000fec0000010000 */
[----:B------:R1:W-:Y:S02]  /*17d0*/  @UP3 UTMALDG.2D [UR8], [UR14] ;  /* 0x000000080e0035b4 */ /* 0x0003e40008008000 */
[----:B------:R-:W-:Y:S06]  /*17e0*/  BAR.SYNC.DEFER_BLOCKING 0x0 ;  /* 0x0000000000007b1d */ /* 0x000fec0000010000 */
[----:B------:R-:W2:Y:S02]  /*17f0*/  SYNCS.PHASECHK.TRANS64.TRYWAIT P0, [UR13+0x4000], R2 ;  /* 0x00400002ff0075a7 */ /* 0x000ea4000800014d */
[----:B-12---:R-:W-:Y:S05]  /*1800*/  @!P0 BRA `(.L_x_48) ;  /* 0x00000004004c8947 */ /* 0x006fea0003800000 */
.L_x_50:
[----:B------:R-:W-:Y:S01]  /*1810*/  USHF.R.U32.HI UR6, URZ, 0x4, UR16 ;  /* 0x000000043f067899 */ /* 0x000fe20008011610 */
[----:B------:R-:W-:Y:S02]  /*1820*/  WARPGROUP.DEPBAR.LE gsb0, 0x0 ;  /* 0x00008000000079c5 */ /* 0x000fe40000010000 */
[----:B------:R-:W-:Y:S01]  /*1830*/  USHF.R.U32.HI UR8, URZ, 0x4, UR8 ;  /* 0x000000043f087899 */ /* 0x000fe20008011608 */
[----:B------:R-:W-:Y:S01]  /*1840*/  WARPGROUP.ARRIVE ;  /* 0x00000000000079c5 */ /* 0x000fe20000000000 */
[----:B------:R-:W-:Y:S01]  /*1850*/  USGXT.U32 UR6, UR6, 0xe ;  /* 0x0000000e0606789a */ /* 0x000fe20008000000 */
[----:B------:R-:W1:Y:S01]  /*1860*/  LDC R2, c[0x0][0x230] ;  /* 0x00008c00ff027b82 */ /* 0x000e620000000800 */
[----:B------:R-:W-:Y:S01]  /*1870*/  USGXT.U32 UR8, UR8, 0xe ;  /* 0x0000000e0808789a */ /* 0x000fe20008000000 */
[----:B------:R-:W-:Y:S01]  /*1880*/  UMOV UR21, 0x80000020 ;  /* 0x8000002000157882 */ /* 0x000fe20000000000 */
[----:B------:R-:W-:Y:S01]  /*1890*/  UMOV UR23, 0x80000020 ;  /* 0x8000002000177882 */ /* 0x000fe20000000000 */
[----:B------:R-:W-:-:S02]  /*18a0*/  UIADD3 UR18, UR18, 0x20, URZ ;  /* 0x0000002012127890 */ /* 0x000fc4000fffe03f */
[----:B------:R-:W-:Y:S02]  /*18b0*/  UMOV UR20, UR6 ;  /* 0x0000000600147c82 */ /* 0x000fe40008000000 */
[----:B------:R-:W-:Y:S01]  /*18c0*/  UMOV UR22, UR8 ;  /* 0x0000000800167c82 */ /* 0x000fe20008000000 */
[----:B------:R-:W-:Y:S01]  /*18d0*/  UMOV UR7, URZ ;  /* 0x0000003f00077c82 */ /* 0x000fe20008000000 */
[----:B------:R-:W-:Y:S01]  /*18e0*/  HGMMA.64x64x16.F32 R24, gdesc[UR20], R24 ;  /* 0x00e00000141879f0 */ /* 0x000fe20008700818 */
[----:B------:R-:W-:Y:S01]  /*18f0*/  UMOV UR22, 0xfffffffe ;  /* 0xfffffffe00167882 */ /* 0x000fe20000000000 */
[----:B------:R-:W-:Y:S01]  /*1900*/  UMOV UR23, 0x7fffffdf ;  /* 0x7fffffdf00177882 */ /* 0x000fe20000000000 */
[----:B------:R-:W-:Y:S01]  /*1910*/  UIADD3 UR5, UR5, 0x1, URZ ;  /* 0x0000000105057890 */ /* 0x000fe2000fffe03f */
[----:B------:R-:W-:Y:S01]  /*1920*/  UMOV UR9, URZ ;  /* 0x0000003f00097c82 */ /* 0x000fe20008000000 */
[----:B------:R-:W-:Y:S02]  /*1930*/  UIADD3.64 UR20, UR6, -UR22, URZ ;  /* 0x8000001606147297 */ /* 0x000fe4000fffe03f */
[----:B------:R-:W-:-:S02]  /*1940*/  UIADD3.64 UR22, UR8, -UR22, URZ ;  /* 0x8000001608167297 */ /* 0x000fc4000fffe03f */
[----:B------:R-:W-:Y:S01]  /*1950*/  UISETP.NE.U32.AND UP0, UPT, UR5, 0x2, UPT ;  /* 0x000000020500788c */ /* 0x000fe2000bf05070 */
[----:B-1----:R-:W-:-:S03]  /*1960*/  ISETP.LE.AND P0, PT, R2, UR18, PT ;  /* 0x0000001202007c0c */ /* 0x002fc6000bf03270 */
[----:B------:R-:W-:Y:S02]  /*1970*/  USEL UR6, URZ, 0x1, UP0 ;  /* 0x000000013f067887 */ /* 0x000fe40008000000 */
[----:B------:R-:W-:Y:S02]  /*1980*/  USEL UR5, UR5, URZ, UP0 ;  /* 0x0000003f05057287 */ /* 0x000fe40008000000 */
[----:B------:R-:W-:Y:S01]  /*1990*/  ULOP3.LUT UR4, UR4, UR6, URZ, 0x3c, !UPT ;  /* 0x0000000604047292 */ /* 0x000fe2000f8e3c3f */
[----:B------:R-:W-:Y:S05]  /*19a0*/  HGMMA.64x64x16.F32 R24, gdesc[UR20], R24, gsb0 ;  /* 0x00e00000141879f0 */ /* 0x000fea0008000818 */
[----:B------:R-:W-:Y:S06]  /*19b0*/  @!P0 BRA `(.L_x_49) ;  /* 0xfffffffc00148947 */ /* 0x000fec000383ffff */
.L_x_47:
[----:B------:R-:W-:Y:S02]  /*19c0*/  WARPGROUP.DEPBAR.LE gsb0, 0x0 ;  /* 0x00008000000079c5 */ /* 0x000fe40000010000 */
[----:B--2---:R-:W-:Y:S01]  /*19d0*/  BAR.SYNC.DEFER_BLOCKING 0x0 ;  /* 0x0000000000007b1d */ /* 0x004fe20000010000 */
[C---:B------:R-:W-:Y:S01]  /*19e0*/  IMAD.SHL.U32 R2, R0.reuse, 0x80, RZ ;  /* 0x0000008000027824 */ /* 0x040fe200078e00ff */
[----:B------:R-:W-:Y:S01]  /*19f0*/  F2FP.F16.F32.PACK_AB R24, R25, R24 ;  /* 0x000000181918723e */ /* 0x000fe200000000ff */
[----:B------:R-:W-:Y:S01]  /*1a00*/  IMAD.SHL.U32 R3, R0, 0x40, RZ ;  /* 0x0000004000037824 */ /* 0x000fe200078e00ff */
[----:B------:R-:W-:Y:S02]  /*1a10*/  F2FP.F16.F32.PACK_AB R25, R27, R26 ;  /* 0x0000001a1b19723e */ /* 0x000fe400000000ff */
[----:B------:R-:W-:Y:S02]  /*1a20*/  ELECT P0, URZ, PT ;  /* 0x00000000003f782f */ /* 0x000fe40003800000 */
[----:B------:R-:W-:Y:S01]  /*1a30*/  LOP3.LUT R2, R2, 0x780, RZ, 0xc0, !PT ;  /* 0x0000078002027812 */ /* 0x000fe200078ec0ff */
[----:B------:R-:W-:Y:S01]  /*1a40*/  UMOV UR13, UR11 ;  /* 0x0000000b000d7c82 */ /* 0x000fe20008000000 */
[----:B------:R-:W-:Y:S01]  /*1a50*/  F2FP.F16.F32.PACK_AB R32, R33, R32 ;  /* 0x000000202120723e */ /* 0x000fe200000000ff */
[----:B------:R-:W-:Y:S01]  /*1a60*/  UMOV UR14, UR19 ;  /* 0x00000013000e7c82 */ /* 0x000fe20008000000 */
[----:B---34-:R-:W-:Y:S01]  /*1a70*/  LOP3.LUT R4, R2, 0x1800, R3, 0xf8, !PT ;  /* 0x0000180002047812 */ /* 0x018fe200078ef803 */
[----:B------:R-:W-:Y:S01]  /*1a80*/  IMAD.SHL.U32 R2, R0, 0x10, RZ ;  /* 0x0000001000027824 */ /* 0x000fe200078e00ff */
[----:B------:R-:W-:-:S02]  /*1a90*/  F2FP.F16.F32.PACK_AB R26, R29, R28 ;  /* 0x0000001c1d1a723e */ /* 0x000fc400000000ff */
[----:B------:R-:W-:Y:S02]  /*1aa0*/  F2FP.F16.F32.PACK_AB R27, R31, R30 ;  /* 0x0000001e1f1b723e */ /* 0x000fe400000000ff */
[----:B------:R-:W-:Y:S02]  /*1ab0*/  LOP3.LUT R3, R2, 0x70, RZ, 0xc0, !PT ;  /* 0x0000007002037812 */ /* 0x000fe400078ec0ff */
[----:B------:R-:W-:Y:S02]  /*1ac0*/  F2FP.F16.F32.PACK_AB R33, R35, R34 ;  /* 0x000000222321723e */ /* 0x000fe400000000ff */
[----:B------:R-:W-:Y:S02]  /*1ad0*/  LOP3.LUT R3, R3, 0x10, R0, 0x78, !PT ;  /* 0x0000001003037812 */ /* 0x000fe400078e7800 */
[----:B------:R-:W-:Y:S01]  /*1ae0*/  F2FP.F16.F32.PACK_AB R40, R41, R40 ;  /* 0x000000282928723e */ /* 0x000fe200000000ff */
[----:B------:R-:W2:Y:S02]  /*1af0*/  @!P2 SYNCS.CCTL.IV [UR12+0x4000] ;  /* 0x00400000ff00a9b1 */ /* 0x000ea4000800000c */
[----:B--2---:R-:W-:Y:S01]  /*1b00*/  BAR.SYNC.DEFER_BLOCKING 0x0 ;  /* 0x0000000000007b1d */ /* 0x004fe20000010000 */
[----:B------:R-:W-:-:S02]  /*1b10*/  LOP3.LUT R3, R4, R3, RZ, 0xfc, !PT ;  /* 0x0000000304037212 */ /* 0x000fc400078efcff */
[----:B------:R-:W-:Y:S02]  /*1b20*/  F2FP.F16.F32.PACK_AB R34, R37, R36 ;  /* 0x000000242522723e */ /* 0x000fe400000000ff */
[C---:B------:R-:W-:Y:S01]  /*1b30*/  LOP3.LUT R2, R3.reuse, 0x20, RZ, 0x3c, !PT ;  /* 0x0000002003027812 */ /* 0x040fe200078e3cff */
[C---:B------:R-:W-:Y:S01]  /*1b40*/  VIADD R0, R3.reuse, UR12 ;  /* 0x0000000c03007c36 */ /* 0x040fe20008000000 */
[C---:B------:R-:W-:Y:S02]  /*1b50*/  LOP3.LUT R4, R3.reuse, 0x40, RZ, 0x3c, !PT ;  /* 0x0000004003047812 */ /* 0x040fe400078e3cff */
[----:B------:R-:W-:Y:S01]  /*1b60*/  LOP3.LUT R3, R3, 0x60, RZ, 0x3c, !PT ;  /* 0x0000006003037812 */ /* 0x000fe200078e3cff */
[----:B------:R-:W-:Y:S01]  /*1b70*/  VIADD R2, R2, UR12 ;  /* 0x0000000c02027c36 */ /* 0x000fe20008000000 */
[----:B------:R-:W-:Y:S01]  /*1b80*/  F2FP.F16.F32.PACK_AB R35, R39, R38 ;  /* 0x000000262723723e */ /* 0x000fe200000000ff */
[----:B------:R-:W-:Y:S01]  /*1b90*/  VIADD R4, R4, UR12 ;  /* 0x0000000c04047c36 */ /* 0x000fe20008000000 */
[----:B------:R-:W-:Y:S01]  /*1ba0*/  F2FP.F16.F32.PACK_AB R41, R43, R42 ;  /* 0x0000002a2b29723e */ /* 0x000fe200000000ff */
[----:B------:R-:W-:Y:S01]  /*1bb0*/  VIADD R3, R3, UR12 ;  /* 0x0000000c03037c36 */ /* 0x000fe20008000000 */
[----:B------:R-:W-:-:S02]  /*1bc0*/  F2FP.F16.F32.PACK_AB R48, R49, R48 ;  /* 0x000000303130723e */ /* 0x000fc400000000ff */
[----:B------:R-:W-:Y:S02]  /*1bd0*/  F2FP.F16.F32.PACK_AB R42, R45, R44 ;  /* 0x0000002c2d2a723e */ /* 0x000fe400000000ff */
[----:B------:R-:W-:Y:S02]  /*1be0*/  F2FP.F16.F32.PACK_AB R43, R47, R46 ;  /* 0x0000002e2f2b723e */ /* 0x000fe400000000ff */
[----:B------:R-:W-:Y:S02]  /*1bf0*/  F2FP.F16.F32.PACK_AB R49, R51, R50 ;  /* 0x000000323331723e */ /* 0x000fe400000000ff */
[----:B------:R-:W-:Y:S01]  /*1c00*/  F2FP.F16.F32.PACK_AB R50, R53, R52 ;  /* 0x000000343532723e */ /* 0x000fe200000000ff */
[----:B------:R-:W2:Y:S01]  /*1c10*/  @!P2 SYNCS.CCTL.IV [UR12+0x4008] ;  /* 0x00400800ff00a9b1 */ /* 0x000ea2000800000c */
[----:B------:R-:W-:Y:S01]  /*1c20*/  F2FP.F16.F32.PACK_AB R51, R55, R54 ;  /* 0x000000363733723e */ /* 0x000fe200000000ff */
[----:B--2---:R-:W-:Y:S01]  /*1c30*/  STSM.16.M88.4 [R0], R24 ;  /* 0x0000001800007844 */ /* 0x004fe20000000200 */
[----:B------:R-:W-:-:S03]  /*1c40*/  ISETP.LT.U32.AND P0, PT, R6, 0x20, P0 ;  /* 0x000000200600780c */ /* 0x000fc60000701070 */
[----:B------:R-:W-:Y:S04]  /*1c50*/  STSM.16.M88.4 [R2], R32 ;  /* 0x0000002002007844 */ /* 0x000fe80000000200 */
[----:B------:R-:W-:Y:S04]  /*1c60*/  STSM.16.M88.4 [R4], R40 ;  /* 0x0000002804007844 */ /* 0x000fe80000000200 */
[----:B------:R-:W-:Y:S02]  /*1c70*/  STSM.16.M88.4 [R3], R48 ;  /* 0x0000003003007844 */ /* 0x000fe40000000200 */
[----:B------:R-:W-:Y:S01]  /*1c80*/  VOTEU.ANY UP0, P0 ;  /* 0x00000000003f7886 */ /* 0x000fe20000000100 */
[----:B------:R-:W-:Y:S01]  /*1c90*/  VOTEU.ANY UP1, P0 ;  /* 0x00000000003f7886 */ /* 0x000fe20000020100 */
[----:B------:R2:W-:Y:S06]  /*1ca0*/  MEMBAR.ALL.CTA ;  /* 0x0000000000007992 */ /* 0x0005ec0000008000 */
[----:B--2---:R-:W2:Y:S01]  /*1cb0*/  FENCE.VIEW.ASYNC.S ;  /* 0x00000000000073c6 */ /* 0x004ea20000000000 */
[----:B-1----:R-:W-:Y:S01]  /*1cc0*/  @UP0 UMOV UR6, UR28 ;  /* 0x0000001c00060c82 */ /* 0x002fe20008000000 */
[----:B------:R-:W-:Y:S01]  /*1cd0*/  @UP0 UMOV UR7, UR30 ;  /* 0x0000001e00070c82 */ /* 0x000fe20008000000 */
[----:B--2---:R-:W-:Y:S06]  /*1ce0*/  BAR.SYNC.DEFER_BLOCKING 0x0 ;  /* 0x0000000000007b1d */ /* 0x004fec0000010000 */
[----:B------:R1:W-:Y:S01]  /*1cf0*/  @UP1 UTMASTG.2D [UR12], [UR6] ;  /* 0x0000000c060013b5 */ /* 0x0003e20008008000 */
[----:B------:R0:W-:Y:S01]  /*1d00*/  UTMACMDFLUSH ;  /* 0x00000000000079b7 */ /* 0x0001e20000000000 */
[----:B------:R-:W-:-:S04]  /*1d10*/  DEPBAR.LE SB0, 0x0 ;  /* 0x000080000000791a */ /* 0x000fc80000000000 */
[----:B------:R-:W-:Y:S06]  /*1d20*/  BAR.SYNC.DEFER_BLOCKING 0x0 ;  /* 0x0000000000007b1d */ /* 0x000fec0000010000 */
[----:B-1----:R-:W-:Y:S05]  /*1d30*/  EXIT ;  /* 0x000000000000794d */ /* 0x002fea0003800000 */
.L_x_48:
[----:B------:R-:W1:Y:S02]  /*1d40*/  SYNCS.PHASECHK.TRANS64.TRYWAIT P0, [UR13+0x4000], R2 ;  /* 0x00400002ff0075a7 */ /* 0x000e64000800014d */
[----:B-1----:R-:W-:Y:S05]  /*1d50*/  @!P0 BRA `(.L_x_48) ;  /* 0xfffffffc00f88947 */ /* 0x002fea000383ffff */
[----:B------:R-:W-:Y:S05]  /*1d60*/  BRA `(.L_x_50) ;  /* 0xfffffff800a87947 */ /* 0x000fea000383ffff */
.L_x_51:
[----:B------:R-:W-:-:S00]  /*1d70*/  BRA `(.L_x_51) ;  /* 0xfffffffc00fc7947 */ /* 0x000fc0000383ffff */
[----:B------:R-:W-:-:S00]  /*1d80*/  NOP ;  /* 0x0000000000007918 */ /* 0x000fc00000000000 */
[----:B------:R-:W-:-:S00]  /*1d90*/  NOP ;  /* 0x0000000000007918 */ /* 0x000fc00000000000 */
[----:B------:R-:W-:-:S00]  /*1da0*/  NOP ;  /* 0x0000000000007918 */ /* 0x000fc00000000000 */
[----:B------:R-:W-:-:S00]  /*1db0*/  NOP ;  /* 0x0000000000007918 */ /* 0x000fc00000000000 */
[----:B------:R-:W-:-:S00]  /*1dc0*/  NOP ;  /* 0x0000000000007918 */ /* 0x000fc00000000000 */
[----:B------:R-:W-:-:S00]  /*1dd0*/  NOP ;  /* 0x0000000000007918 */ /* 0x000fc00000000000 */
[----:B------:R-:W-:-:S00]  /*1de0*/  NOP ;  /* 0x0000000000007918 */ /* 0x000fc00000000000 */
[----:B------:R-:W-:-:S00]  /*1df0*/  NOP ;  /* 0x0000000000007918 */ /* 0x000fc00000000000 */
.L_x_52:


//--------------------- .nv.shared.gluon_wgmma    --------------------------
	.section	.nv.shared.gluon_wgmma,"aw",@nobits
	.sectionflags	@""
	.align	16
	.zero		1024


//--------------------- .nv.shared.reserved.0     --------------------------
	.section	.nv.shared.reserved.0,"aw",@nobits
	.weak		__nv_reservedSMEM_offset_0_alias
	.size		__nv_reservedSMEM_offset_0_alias, 0, 0
	.other		__nv_reservedSMEM_offset_0_alias,@"STO_CUDA_RESERVED_SHARED STV_DEFAULT"
__nv_reservedSMEM_offset_0_alias:
	.zero		0


//--------------------- .nv.constant0.gluon_wgmma --------------------------
	.section	.nv.constant0.gluon_wgmma,"a",@progbits
	.sectionflags	@""
	.align	4
.nv.constant0.gluon_wgmma:
	.zero		608


//--------------------- SYMBOLS --------------------------

	.type		.nv.reservedSmem.offset0,@object
	.size		.nv.reservedSmem.offset0,0x4
